	.target	sm_100a

	.elftype	@"ET_EXEC"


//--------------------- .note.nv.tkinfo           --------------------------
	.section	.note.nv.tkinfo,"",@"SHT_NOTE"
	.sectionflags	@"SHF_NOTE_NV_TKINFO"
	.tkinfo
        /*0018*/ 	.word	0x00000002
        /*0030*/ 	.string	""
        /*0030*/ 	.string	"ptxas"
        /*0030*/ 	.string	"Cuda compilation tools, release 13.0, V13.0.88"
        /*0030*/ 	.string	"Build cuda_13.0.r13.0/compiler.36424714_0"
        /*0030*/ 	.string	"-arch sm_100a -m 64 "



//--------------------- .note.nv.cuinfo           --------------------------
	.section	.note.nv.cuinfo,"",@"SHT_NOTE"
	.sectionflags	@"SHF_NOTE_NV_CUINFO"
        /*0018*/ 	.short	0x0002
        /*001a*/ 	.short	0x0064
        /*001c*/ 	.short	0x0082
	.zero		2


//--------------------- .nv.info                  --------------------------
	.section	.nv.info,"",@"SHT_CUDA_INFO"
	.align	4


	//----- nvinfo : EIATTR_REGCOUNT
	.align		4
        /*0000*/ 	.byte	0x04, 0x2f
        /*0002*/ 	.short	(.L_19 - .L_18)
	.align		4
.L_18:
        /*0004*/ 	.word	index@(_ZN7cutlass13device_kernelINS_4conv6kernel13ConvUniversalINS1_16ConvProblemShapeILNS1_8OperatorE0ELi2EEENS1_10collective14CollectiveConvINS1_47MainloopSm100TmaUmmaWarpSpecializedImplicitGemmILS5_0ELi12ELi2ELi1ELi2EN4cute5tupleIJNSA_1CILi1EEESD_SD_EEEEENSB_IJNSC_ILi128EEESG_NSB_IJNSC_ILi32EEEEEEEEENS_6half_tESK_NSA_8TiledMMAINSA_8MMA_AtomIJNSA_20SM100_MMA_F16BF16_SSISK_SK_fLi128ELi128ELNSA_4UMMA5MajorE0ELSP_0ELNSO_7ScaleInE0ELSQ_0EEEEEENSA_6LayoutISE_NSB_IJNSC_ILi0EEESU_SU_EEEEENSB_IJNSA_10UnderscoreESX_SX_EEEEENS7_6detail27Sm100ImplicitGemmTileTraitsINSA_20SM90_TMA_LOAD_IM2COLENSA_14ComposedLayoutINSA_7SwizzleILi2ELi4ELi3EEENSA_18smem_ptr_flag_bitsILi16EEENST_INSB_IJNSC_ILi8EEESH_EEENSB_IJSH_SD_EEEEEEEvEENS11_INSA_13SM90_TMA_LOADES1C_vEEEENS_8epilogue10collective18CollectiveEpilogueINS1H_23Sm100TmaWarpSpecializedILi4ELi2ELi32ELb1ELb0EEEJSJ_NSB_IJNST_ISG_SD_EENST_ISH_SD_EEEEESK_NSB_IJNSB_IJlllEEESD_SU_EEESK_S1Q_NS1H_6fusion15FusionCallbacksIS1L_NS1R_17LinearCombinationISK_fSK_fLNS_15FloatRoundStyleE2EEESJ_S1O_JEEENSA_5SM1004TMEM4LOAD26SM100_TMEM_LOAD_32dp32b32xES12_S1C_NSA_39AutoVectorizingCopyWithAssumedAlignmentILi128EEENSA_21SM90_TMA_STORE_IM2COLES1C_S22_S22_EEEvvEEEEvNT_6ParamsE)
        /*0008*/ 	.word	0x00000074


	//----- nvinfo : EIATTR_FRAME_SIZE
	.align		4
.L_19:
        /*000c*/ 	.byte	0x04, 0x11
        /*000e*/ 	.short	(.L_21 - .L_20)
	.align		4
.L_20:
        /*0010*/ 	.word	index@($__internal_2_$__cuda_sm10x_tcgen05_guardrail_trap_unallocated_columns_being_dealloced)
        /*0014*/ 	.word	0x00000008


	//----- nvinfo : EIATTR_FRAME_SIZE
	.align		4
.L_21:
        /*0018*/ 	.byte	0x04, 0x11
        /*001a*/ 	.short	(.L_23 - .L_22)
	.align		4
.L_22:
        /*001c*/ 	.word	index@($__internal_1_$__cuda_sm10x_tcgen05_guardrail_trap_phase_invalid_during_alloc)
        /*0020*/ 	.word	0x00000008


	//----- nvinfo : EIATTR_FRAME_SIZE
	.align		4
.L_23:
        /*0024*/ 	.byte	0x04, 0x11
        /*0026*/ 	.short	(.L_25 - .L_24)
	.align		4
.L_24:
        /*0028*/ 	.word	index@($__internal_0_$__cuda_sm10x_tcgen05_guardrail_trap_col_being_dealloced_not_returned_by_alloc)
        /*002c*/ 	.word	0x00000008


	//----- nvinfo : EIATTR_FRAME_SIZE
	.align		4
.L_25:
        /*0030*/ 	.byte	0x04, 0x11
        /*0032*/ 	.short	(.L_27 - .L_26)
	.align		4
.L_26:
        /*0034*/ 	.word	index@(_ZN7cutlass13device_kernelINS_4conv6kernel13ConvUniversalINS1_16ConvProblemShapeILNS1_8OperatorE0ELi2EEENS1_10collective14CollectiveConvINS1_47MainloopSm100TmaUmmaWarpSpecializedImplicitGemmILS5_0ELi12ELi2ELi1ELi2EN4cute5tupleIJNSA_1CILi1EEESD_SD_EEEEENSB_IJNSC_ILi128EEESG_NSB_IJNSC_ILi32EEEEEEEEENS_6half_tESK_NSA_8TiledMMAINSA_8MMA_AtomIJNSA_20SM100_MMA_F16BF16_SSISK_SK_fLi128ELi128ELNSA_4UMMA5MajorE0ELSP_0ELNSO_7ScaleInE0ELSQ_0EEEEEENSA_6LayoutISE_NSB_IJNSC_ILi0EEESU_SU_EEEEENSB_IJNSA_10UnderscoreESX_SX_EEEEENS7_6detail27Sm100ImplicitGemmTileTraitsINSA_20SM90_TMA_LOAD_IM2COLENSA_14ComposedLayoutINSA_7SwizzleILi2ELi4ELi3EEENSA_18smem_ptr_flag_bitsILi16EEENST_INSB_IJNSC_ILi8EEESH_EEENSB_IJSH_SD_EEEEEEEvEENS11_INSA_13SM90_TMA_LOADES1C_vEEEENS_8epilogue10collective18CollectiveEpilogueINS1H_23Sm100TmaWarpSpecializedILi4ELi2ELi32ELb1ELb0EEEJSJ_NSB_IJNST_ISG_SD_EENST_ISH_SD_EEEEESK_NSB_IJNSB_IJlllEEESD_SU_EEESK_S1Q_NS1H_6fusion15FusionCallbacksIS1L_NS1R_17LinearCombinationISK_fSK_fLNS_15FloatRoundStyleE2EEESJ_S1O_JEEENSA_5SM1004TMEM4LOAD26SM100_TMEM_LOAD_32dp32b32xES12_S1C_NSA_39AutoVectorizingCopyWithAssumedAlignmentILi128EEENSA_21SM90_TMA_STORE_IM2COLES1C_S22_S22_EEEvvEEEEvNT_6ParamsE)
        /*0038*/ 	.word	0x00000008


	//----- nvinfo : EIATTR_MIN_STACK_SIZE
	.align		4
.L_27:
        /*003c*/ 	.byte	0x04, 0x12
        /*003e*/ 	.short	(.L_29 - .L_28)
	.align		4
.L_28:
        /*0040*/ 	.word	index@(_ZN7cutlass13device_kernelINS_4conv6kernel13ConvUniversalINS1_16ConvProblemShapeILNS1_8OperatorE0ELi2EEENS1_10collective14CollectiveConvINS1_47MainloopSm100TmaUmmaWarpSpecializedImplicitGemmILS5_0ELi12ELi2ELi1ELi2EN4cute5tupleIJNSA_1CILi1EEESD_SD_EEEEENSB_IJNSC_ILi128EEESG_NSB_IJNSC_ILi32EEEEEEEEENS_6half_tESK_NSA_8TiledMMAINSA_8MMA_AtomIJNSA_20SM100_MMA_F16BF16_SSISK_SK_fLi128ELi128ELNSA_4UMMA5MajorE0ELSP_0ELNSO_7ScaleInE0ELSQ_0EEEEEENSA_6LayoutISE_NSB_IJNSC_ILi0EEESU_SU_EEEEENSB_IJNSA_10UnderscoreESX_SX_EEEEENS7_6detail27Sm100ImplicitGemmTileTraitsINSA_20SM90_TMA_LOAD_IM2COLENSA_14ComposedLayoutINSA_7SwizzleILi2ELi4ELi3EEENSA_18smem_ptr_flag_bitsILi16EEENST_INSB_IJNSC_ILi8EEESH_EEENSB_IJSH_SD_EEEEEEEvEENS11_INSA_13SM90_TMA_LOADES1C_vEEEENS_8epilogue10collective18CollectiveEpilogueINS1H_23Sm100TmaWarpSpecializedILi4ELi2ELi32ELb1ELb0EEEJSJ_NSB_IJNST_ISG_SD_EENST_ISH_SD_EEEEESK_NSB_IJNSB_IJlllEEESD_SU_EEESK_S1Q_NS1H_6fusion15FusionCallbacksIS1L_NS1R_17LinearCombinationISK_fSK_fLNS_15FloatRoundStyleE2EEESJ_S1O_JEEENSA_5SM1004TMEM4LOAD26SM100_TMEM_LOAD_32dp32b32xES12_S1C_NSA_39AutoVectorizingCopyWithAssumedAlignmentILi128EEENSA_21SM90_TMA_STORE_IM2COLES1C_S22_S22_EEEvvEEEEvNT_6ParamsE)
        /*0044*/ 	.word	0x00000008
.L_29:


//--------------------- .nv.compat                --------------------------
	.section	.nv.compat,"",@"SHT_CUDA_COMPAT_INFO"
	.align	4
        /*0000*/ 	.byte	0x02, 0x09, 0x01, 0x00, 0x02, 0x02, 0x02, 0x00, 0x02, 0x05, 0x05, 0x00, 0x03, 0x07, 0x01, 0x01
        /*0010*/ 	.byte	0x02, 0x03, 0x01, 0x00, 0x02, 0x06, 0x01, 0x00, 0x04, 0x0b, 0x08, 0x00, 0x09, 0x00, 0x00, 0x00
        /*0020*/ 	.byte	0x00, 0x00, 0x00, 0x00


//--------------------- .nv.info._ZN7cutlass13device_kernelINS_4conv6kernel13ConvUniversalINS1_16ConvProblemShapeILNS1_8OperatorE0ELi2EEENS1_10collective14CollectiveConvINS1_47MainloopSm100TmaUmmaWarpSpecializedImplicitGemmILS5_0ELi12ELi2ELi1ELi2EN4cute5tupleIJNSA_1CILi1EEESD_SD_EEEEENSB_IJNSC_ILi128EEESG_NSB_IJNSC_ILi32EEEEEEEEENS_6half_tESK_NSA_8TiledMMAINSA_8MMA_AtomIJNSA_20SM100_MMA_F16BF16_SSISK_SK_fLi128ELi128ELNSA_4UMMA5MajorE0ELSP_0ELNSO_7ScaleInE0ELSQ_0EEEEEENSA_6LayoutISE_NSB_IJNSC_ILi0EEESU_SU_EEEEENSB_IJNSA_10UnderscoreESX_SX_EEEEENS7_6detail27Sm100ImplicitGemmTileTraitsINSA_20SM90_TMA_LOAD_IM2COLENSA_14ComposedLayoutINSA_7SwizzleILi2ELi4ELi3EEENSA_18smem_ptr_flag_bitsILi16EEENST_INSB_IJNSC_ILi8EEESH_EEENSB_IJSH_SD_EEEEEEEvEENS11_INSA_13SM90_TMA_LOADES1C_vEEEENS_8epilogue10collective18CollectiveEpilogueINS1H_23Sm100TmaWarpSpecializedILi4ELi2ELi32ELb1ELb0EEEJSJ_NSB_IJNST_ISG_SD_EENST_ISH_SD_EEEEESK_NSB_IJNSB_IJlllEEESD_SU_EEESK_S1Q_NS1H_6fusion15FusionCallbacksIS1L_NS1R_17LinearCombinationISK_fSK_fLNS_15FloatRoundStyleE2EEESJ_S1O_JEEENSA_5SM1004TMEM4LOAD26SM100_TMEM_LOAD_32dp32b32xES12_S1C_NSA_39AutoVectorizingCopyWithAssumedAlignmentILi128EEENSA_21SM90_TMA_STORE_IM2COLES1C_S22_S22_EEEvvEEEEvNT_6ParamsE --------------------------
	.section	.nv.info._ZN7cutlass13device_kernelINS_4conv6kernel13ConvUniversalINS1_16ConvProblemShapeILNS1_8OperatorE0ELi2EEENS1_10collective14CollectiveConvINS1_47MainloopSm100TmaUmmaWarpSpecializedImplicitGemmILS5_0ELi12ELi2ELi1ELi2EN4cute5tupleIJNSA_1CILi1EEESD_SD_EEEEENSB_IJNSC_ILi128EEESG_NSB_IJNSC_ILi32EEEEEEEEENS_6half_tESK_NSA_8TiledMMAINSA_8MMA_AtomIJNSA_20SM100_MMA_F16BF16_SSISK_SK_fLi128ELi128ELNSA_4UMMA5MajorE0ELSP_0ELNSO_7ScaleInE0ELSQ_0EEEEEENSA_6LayoutISE_NSB_IJNSC_ILi0EEESU_SU_EEEEENSB_IJNSA_10UnderscoreESX_SX_EEEEENS7_6detail27Sm100ImplicitGemmTileTraitsINSA_20SM90_TMA_LOAD_IM2COLENSA_14ComposedLayoutINSA_7SwizzleILi2ELi4ELi3EEENSA_18smem_ptr_flag_bitsILi16EEENST_INSB_IJNSC_ILi8EEESH_EEENSB_IJSH_SD_EEEEEEEvEENS11_INSA_13SM90_TMA_LOADES1C_vEEEENS_8epilogue10collective18CollectiveEpilogueINS1H_23Sm100TmaWarpSpecializedILi4ELi2ELi32ELb1ELb0EEEJSJ_NSB_IJNST_ISG_SD_EENST_ISH_SD_EEEEESK_NSB_IJNSB_IJlllEEESD_SU_EEESK_S1Q_NS1H_6fusion15FusionCallbacksIS1L_NS1R_17LinearCombinationISK_fSK_fLNS_15FloatRoundStyleE2EEESJ_S1O_JEEENSA_5SM1004TMEM4LOAD26SM100_TMEM_LOAD_32dp32b32xES12_S1C_NSA_39AutoVectorizingCopyWithAssumedAlignmentILi128EEENSA_21SM90_TMA_STORE_IM2COLES1C_S22_S22_EEEvvEEEEvNT_6ParamsE,"",@"SHT_CUDA_INFO"
	.sectionflags	@""
	.align	4


	//----- nvinfo : EIATTR_CUDA_API_VERSION
	.align		4
        /*0000*/ 	.byte	0x04, 0x37
        /*0002*/ 	.short	(.L_31 - .L_30)
.L_30:
        /*0004*/ 	.word	0x00000082


	//----- nvinfo : EIATTR_KPARAM_INFO
	.align		4
.L_31:
        /*0008*/ 	.byte	0x04, 0x17
        /*000a*/ 	.short	(.L_33 - .L_32)
.L_32:
        /*000c*/ 	.word	0x00000000
        /*0010*/ 	.short	0x0000
        /*0012*/ 	.short	0x0000
        /*0014*/ 	.byte	0x00, 0xf0, 0x01, 0x20


	//----- nvinfo : EIATTR_AT_ENTRY_FRAGMENTS
	.align		4
.L_33:
        /*0018*/ 	.byte	0x04, 0x4f
        /*001a*/ 	.short	(.L_35 - .L_34)


	//   ....[0]....
.L_34:
        /*001c*/ 	.word	0x00000006


	//----- nvinfo : EIATTR_RESERVED_SMEM_USED
	.align		4
.L_35:
        /*0020*/ 	.byte	0x01, 0x41
	.zero		2


	//----- nvinfo : EIATTR_SPARSE_MMA_MASK
	.align		4
        /*0024*/ 	.byte	0x03, 0x50
        /*0026*/ 	.short	0x0000


	//----- nvinfo : EIATTR_TCGEN05_1CTA_USED
	.align		4
        /*0028*/ 	.byte	0x01, 0x51
	.zero		2


	//----- nvinfo : EIATTR_MAXREG_COUNT
	.align		4
        /*002c*/ 	.byte	0x03, 0x1b
        /*002e*/ 	.short	0x00ff


	//----- nvinfo : EIATTR_NUM_BARRIERS
	.align		4
        /*0030*/ 	.byte	0x02, 0x4c
        /*0032*/ 	.byte	0x07
	.zero		1


	//----- nvinfo : EIATTR_EXTERNS
	.align		4
        /*0034*/ 	.byte	0x04, 0x0f
        /*0036*/ 	.short	(.L_37 - .L_36)


	//   ....[0]....
	.align		4
.L_36:
        /*0038*/ 	.word	index@(__assertfail)


	//----- nvinfo : EIATTR_MERCURY_ISA_VERSION
	.align		4
.L_37:
        /*003c*/ 	.byte	0x03, 0x5f
        /*003e*/ 	.short	0x0101


	//----- nvinfo : EIATTR_INT_WARP_WIDE_INSTR_OFFSETS
	.align		4
        /*0040*/ 	.byte	0x04, 0x31
        /*0042*/ 	.short	(.L_39 - .L_38)


	//   ....[0]....
.L_38:
        /*0044*/ 	.word	0x00003dc0


	//   ....[1]....
        /*0048*/ 	.word	0x00003de0


	//   ....[2]....
        /*004c*/ 	.word	0x00003e10


	//   ....[3]....
        /*0050*/ 	.word	0x000048d0


	//   ....[4]....
        /*0054*/ 	.word	0x000048f0


	//   ....[5]....
        /*0058*/ 	.word	0x00004a00


	//   ....[6]....
        /*005c*/ 	.word	0x00004a20


	//   ....[7]....
        /*0060*/ 	.word	0x00004b80


	//   ....[8]....
        /*0064*/ 	.word	0x00004ba0


	//   ....[9]....
        /*0068*/ 	.word	0x00004de0


	//   ....[10]....
        /*006c*/ 	.word	0x00004df0


	//----- nvinfo : EIATTR_COOP_GROUP_MASK_REGIDS
	.align		4
.L_39:
        /*0070*/ 	.byte	0x04, 0x29
        /*0072*/ 	.short	(.L_41 - .L_40)


	//   ....[0]....
.L_40:
        /*0074*/ 	.word	0xffffffff


	//   ....[1]....
        /*0078*/ 	.word	0xffffffff


	//   ....[2]....
        /*007c*/ 	.word	0xffffffff


	//   ....[3]....
        /*0080*/ 	.word	0xffffffff


	//   ....[4]....
        /*0084*/ 	.word	0xffffffff


	//   ....[5]....
        /*0088*/ 	.word	0xffffffff


	//   ....[6]....
        /*008c*/ 	.word	0xffffffff


	//   ....[7]....
        /*0090*/ 	.word	0xffffffff


	//   ....[8]....
        /*0094*/ 	.word	0xffffffff


	//   ....[9]....
        /*0098*/ 	.word	0xffffffff


	//   ....[10]....
        /*009c*/ 	.word	0xffffffff


	//   ....[11]....
        /*00a0*/ 	.word	0xffffffff


	//----- nvinfo : EIATTR_COOP_GROUP_INSTR_OFFSETS
	.align		4
.L_41:
        /*00a4*/ 	.byte	0x04, 0x28
        /*00a6*/ 	.short	(.L_43 - .L_42)


	//   ....[0]....
.L_42:
        /*00a8*/ 	.word	0x000000a0


	//   ....[1]....
        /*00ac*/ 	.word	0x000004e0


	//   ....[2]....
        /*00b0*/ 	.word	0x00000780


	//   ....[3]....
        /*00b4*/ 	.word	0x00000920


	//   ....[4]....
        /*00b8*/ 	.word	0x00000a20


	//   ....[5]....
        /*00bc*/ 	.word	0x00000b70


	//   ....[6]....
        /*00c0*/ 	.word	0x000021f0


	//   ....[7]....
        /*00c4*/ 	.word	0x00003220


	//   ....[8]....
        /*00c8*/ 	.word	0x00003430


	//   ....[9]....
        /*00cc*/ 	.word	0x00003460


	//   ....[10]....
        /*00d0*/ 	.word	0x00003ca0


	//   ....[11]....
        /*00d4*/ 	.word	0x00003ee0


	//----- nvinfo : EIATTR_VRC_CTA_INIT_COUNT
	.align		4
.L_43:
        /*00d8*/ 	.byte	0x02, 0x4a
        /*00da*/ 	.byte	0x80
	.zero		1


	//----- nvinfo : EIATTR_SYSCALL_OFFSETS
	.align		4
        /*00dc*/ 	.byte	0x04, 0x46
        /*00de*/ 	.short	(.L_45 - .L_44)


	//   ....[0]....
.L_44:
        /*00e0*/ 	.word	0x000059c0


	//   ....[1]....
        /*00e4*/ 	.word	0x00005ab0


	//   ....[2]....
        /*00e8*/ 	.word	0x000062f0


	//   ....[3]....
        /*00ec*/ 	.word	0x00006f90


	//   ....[4]....
        /*00f0*/ 	.word	0x00007bf0


	//   ....[5]....
        /*00f4*/ 	.word	0x00008840


	//----- nvinfo : EIATTR_MBARRIER_INSTR_OFFSETS
	.align		4
.L_45:
        /*00f8*/ 	.byte	0x04, 0x39
        /*00fa*/ 	.short	(.L_47 - .L_46)


	//   ....[0]....
.L_46:
        /*00fc*/ 	.word	0x000005e0
        /*0100*/ 	.word	0x000000ff
        /*0104*/ 	.word	0x00000000
        /*0108*/ 	.short	0x0100
        /*010a*/ 	.byte	0x05
	.zero		1


	//   ....[1]....
        /*010c*/ 	.word	0x000005f0
        /*0110*/ 	.word	0x000000ff
        /*0114*/ 	.word	0x00000060
        /*0118*/ 	.short	0x0100
        /*011a*/ 	.byte	0x05
	.zero		1


	//   ....[2]....
        /*011c*/ 	.word	0x00000600
        /*0120*/ 	.word	0x000000ff
        /*0124*/ 	.word	0x00000008
        /*0128*/ 	.short	0x0100
        /*012a*/ 	.byte	0x05
	.zero		1


	//   ....[3]....
        /*012c*/ 	.word	0x00000610
        /*0130*/ 	.word	0x000000ff
        /*0134*/ 	.word	0x00000068
        /*0138*/ 	.short	0x0100
        /*013a*/ 	.byte	0x05
	.zero		1


	//   ....[4]....
        /*013c*/ 	.word	0x00000620
        /*0140*/ 	.word	0x000000ff
        /*0144*/ 	.word	0x00000010
        /*0148*/ 	.short	0x0100
        /*014a*/ 	.byte	0x05
	.zero		1


	//   ....[5]....
        /*014c*/ 	.word	0x00000630
        /*0150*/ 	.word	0x000000ff
        /*0154*/ 	.word	0x00000070
        /*0158*/ 	.short	0x0100
        /*015a*/ 	.byte	0x05
	.zero		1


	//   ....[6]....
        /*015c*/ 	.word	0x00000640
        /*0160*/ 	.word	0x000000ff
        /*0164*/ 	.word	0x00000018
        /*0168*/ 	.short	0x0100
        /*016a*/ 	.byte	0x05
	.zero		1


	//   ....[7]....
        /*016c*/ 	.word	0x00000650
        /*0170*/ 	.word	0x000000ff
        /*0174*/ 	.word	0x00000078
        /*0178*/ 	.short	0x0100
        /*017a*/ 	.byte	0x05
	.zero		1


	//   ....[8]....
        /*017c*/ 	.word	0x00000660
        /*0180*/ 	.word	0x000000ff
        /*0184*/ 	.word	0x00000020
        /*0188*/ 	.short	0x0100
        /*018a*/ 	.byte	0x05
	.zero		1


	//   ....[9]....
        /*018c*/ 	.word	0x00000670
        /*0190*/ 	.word	0x000000ff
        /*0194*/ 	.word	0x00000080
        /*0198*/ 	.short	0x0100
        /*019a*/ 	.byte	0x05
	.zero		1


	//   ....[10]....
        /*019c*/ 	.word	0x00000680
        /*01a0*/ 	.word	0x000000ff
        /*01a4*/ 	.word	0x00000028
        /*01a8*/ 	.short	0x0100
        /*01aa*/ 	.byte	0x05
	.zero		1


	//   ....[11]....
        /*01ac*/ 	.word	0x00000690
        /*01b0*/ 	.word	0x000000ff
        /*01b4*/ 	.word	0x00000088
        /*01b8*/ 	.short	0x0100
        /*01ba*/ 	.byte	0x05
	.zero		1


	//   ....[12]....
        /*01bc*/ 	.word	0x000006a0
        /*01c0*/ 	.word	0x000000ff
        /*01c4*/ 	.word	0x00000030
        /*01c8*/ 	.short	0x0100
        /*01ca*/ 	.byte	0x05
	.zero		1


	//   ....[13]....
        /*01cc*/ 	.word	0x000006b0
        /*01d0*/ 	.word	0x000000ff
        /*01d4*/ 	.word	0x00000090
        /*01d8*/ 	.short	0x0100
        /*01da*/ 	.byte	0x05
	.zero		1


	//   ....[14]....
        /*01dc*/ 	.word	0x000006c0
        /*01e0*/ 	.word	0x000000ff
        /*01e4*/ 	.word	0x00000038
        /*01e8*/ 	.short	0x0100
        /*01ea*/ 	.byte	0x05
	.zero		1


	//   ....[15]....
        /*01ec*/ 	.word	0x000006d0
        /*01f0*/ 	.word	0x000000ff
        /*01f4*/ 	.word	0x00000098
        /*01f8*/ 	.short	0x0100
        /*01fa*/ 	.byte	0x05
	.zero		1


	//   ....[16]....
        /*01fc*/ 	.word	0x000006e0
        /*0200*/ 	.word	0x000000ff
        /*0204*/ 	.word	0x00000040
        /*0208*/ 	.short	0x0100
        /*020a*/ 	.byte	0x05
	.zero		1


	//   ....[17]....
        /*020c*/ 	.word	0x000006f0
        /*0210*/ 	.word	0x000000ff
        /*0214*/ 	.word	0x000000a0
        /*0218*/ 	.short	0x0100
        /*021a*/ 	.byte	0x05
	.zero		1


	//   ....[18]....
        /*021c*/ 	.word	0x00000700
        /*0220*/ 	.word	0x000000ff
        /*0224*/ 	.word	0x00000048
        /*0228*/ 	.short	0x0100
        /*022a*/ 	.byte	0x05
	.zero		1


	//   ....[19]....
        /*022c*/ 	.word	0x00000710
        /*0230*/ 	.word	0x000000ff
        /*0234*/ 	.word	0x000000a8
        /*0238*/ 	.short	0x0100
        /*023a*/ 	.byte	0x05
	.zero		1


	//   ....[20]....
        /*023c*/ 	.word	0x00000720
        /*0240*/ 	.word	0x000000ff
        /*0244*/ 	.word	0x00000050
        /*0248*/ 	.short	0x0100
        /*024a*/ 	.byte	0x05
	.zero		1


	//   ....[21]....
        /*024c*/ 	.word	0x00000730
        /*0250*/ 	.word	0x000000ff
        /*0254*/ 	.word	0x000000b0
        /*0258*/ 	.short	0x0100
        /*025a*/ 	.byte	0x05
	.zero		1


	//   ....[22]....
        /*025c*/ 	.word	0x00000740
        /*0260*/ 	.word	0x000000ff
        /*0264*/ 	.word	0x00000058
        /*0268*/ 	.short	0x0100
        /*026a*/ 	.byte	0x05
	.zero		1


	//   ....[23]....
        /*026c*/ 	.word	0x00000750
        /*0270*/ 	.word	0x000000ff
        /*0274*/ 	.word	0x000000b8
        /*0278*/ 	.short	0x0100
        /*027a*/ 	.byte	0x05
	.zero		1


	//   ....[24]....
        /*027c*/ 	.word	0x00000890
        /*0280*/ 	.word	0x000000ff
        /*0284*/ 	.word	0x000000c0
        /*0288*/ 	.short	0x0100
        /*028a*/ 	.byte	0x07
	.zero		1


	//   ....[25]....
        /*028c*/ 	.word	0x000008a0
        /*0290*/ 	.word	0x000000ff
        /*0294*/ 	.word	0x000000e0
        /*0298*/ 	.short	0x0100
        /*029a*/ 	.byte	0x07
	.zero		1


	//   ....[26]....
        /*029c*/ 	.word	0x000008b0
        /*02a0*/ 	.word	0x000000ff
        /*02a4*/ 	.word	0x000000c8
        /*02a8*/ 	.short	0x0100
        /*02aa*/ 	.byte	0x07
	.zero		1


	//   ....[27]....
        /*02ac*/ 	.word	0x000008c0
        /*02b0*/ 	.word	0x000000ff
        /*02b4*/ 	.word	0x000000e8
        /*02b8*/ 	.short	0x0100
        /*02ba*/ 	.byte	0x07
	.zero		1


	//   ....[28]....
        /*02bc*/ 	.word	0x000008d0
        /*02c0*/ 	.word	0x000000ff
        /*02c4*/ 	.word	0x000000d0
        /*02c8*/ 	.short	0x0100
        /*02ca*/ 	.byte	0x07
	.zero		1


	//   ....[29]....
        /*02cc*/ 	.word	0x000008e0
        /*02d0*/ 	.word	0x000000ff
        /*02d4*/ 	.word	0x000000f0
        /*02d8*/ 	.short	0x0100
        /*02da*/ 	.byte	0x07
	.zero		1


	//   ....[30]....
        /*02dc*/ 	.word	0x000008f0
        /*02e0*/ 	.word	0x000000ff
        /*02e4*/ 	.word	0x000000d8
        /*02e8*/ 	.short	0x0100
        /*02ea*/ 	.byte	0x07
	.zero		1


	//   ....[31]....
        /*02ec*/ 	.word	0x00000900
        /*02f0*/ 	.word	0x000000ff
        /*02f4*/ 	.word	0x000000f8
        /*02f8*/ 	.short	0x0100
        /*02fa*/ 	.byte	0x07
	.zero		1


	//   ....[32]....
        /*02fc*/ 	.word	0x000009f0
        /*0300*/ 	.word	0x000000ff
        /*0304*/ 	.word	0x00000100
        /*0308*/ 	.short	0x0100
        /*030a*/ 	.byte	0x05
	.zero		1


	//   ....[33]....
        /*030c*/ 	.word	0x00000a00
        /*0310*/ 	.word	0x000000ff
        /*0314*/ 	.word	0x00000108
        /*0318*/ 	.short	0x0100
        /*031a*/ 	.byte	0x05
	.zero		1


	//   ....[34]....
        /*031c*/ 	.word	0x00000b40
        /*0320*/ 	.word	0x000000ff
        /*0324*/ 	.word	0x00000110
        /*0328*/ 	.short	0x0100
        /*032a*/ 	.byte	0x05
	.zero		1


	//   ....[35]....
        /*032c*/ 	.word	0x00000b50
        /*0330*/ 	.word	0x000000ff
        /*0334*/ 	.word	0x00000118
        /*0338*/ 	.short	0x0100
        /*033a*/ 	.byte	0x05
	.zero		1


	//   ....[36]....
        /*033c*/ 	.word	0x00000c80
        /*0340*/ 	.word	0x000000ff
        /*0344*/ 	.word	0x00000120
        /*0348*/ 	.short	0x0100
        /*034a*/ 	.byte	0x07
	.zero		1


	//   ....[37]....
        /*034c*/ 	.word	0x00000c90
        /*0350*/ 	.word	0x000000ff
        /*0354*/ 	.word	0x00000130
        /*0358*/ 	.short	0x0100
        /*035a*/ 	.byte	0x07
	.zero		1


	//   ....[38]....
        /*035c*/ 	.word	0x00000ca0
        /*0360*/ 	.word	0x000000ff
        /*0364*/ 	.word	0x00000128
        /*0368*/ 	.short	0x0100
        /*036a*/ 	.byte	0x07
	.zero		1


	//   ....[39]....
        /*036c*/ 	.word	0x00000cb0
        /*0370*/ 	.word	0x000000ff
        /*0374*/ 	.word	0x00000138
        /*0378*/ 	.short	0x0100
        /*037a*/ 	.byte	0x07
	.zero		1


	//   ....[40]....
        /*037c*/ 	.word	0x000015f0
        /*0380*/ 	.word	0x000000ff
        /*0384*/ 	.word	0x00000060
        /*0388*/ 	.short	0x010a
        /*038a*/ 	.byte	0x04
	.zero		1


	//   ....[41]....
        /*038c*/ 	.word	0x000018b0
        /*0390*/ 	.word	0x000000ff
        /*0394*/ 	.word	0x00000060
        /*0398*/ 	.short	0x010a
        /*039a*/ 	.byte	0x09
	.zero		1


	//   ....[42]....
        /*039c*/ 	.word	0x00001a20
        /*03a0*/ 	.word	0x000000ff
        /*03a4*/ 	.word	0x00000060
        /*03a8*/ 	.short	0x010a
        /*03aa*/ 	.byte	0x08
	.zero		1


	//   ....[43]....
        /*03ac*/ 	.word	0x00001bd0
        /*03b0*/ 	.word	0x000000ff
        /*03b4*/ 	.word	0x00000108
        /*03b8*/ 	.short	0x0101
        /*03ba*/ 	.byte	0x16
	.zero		1


	//   ....[44]....
        /*03bc*/ 	.word	0x00001c00
        /*03c0*/ 	.word	0x000000ff
        /*03c4*/ 	.word	0x00000060
        /*03c8*/ 	.short	0x010a
        /*03ca*/ 	.byte	0x04
	.zero		1


	//   ....[45]....
        /*03cc*/ 	.word	0x00001ea0
        /*03d0*/ 	.word	0x000000ff
        /*03d4*/ 	.word	0x00000060
        /*03d8*/ 	.short	0x010a
        /*03da*/ 	.byte	0x09
	.zero		1


	//   ....[46]....
        /*03dc*/ 	.word	0x00002010
        /*03e0*/ 	.word	0x000000ff
        /*03e4*/ 	.word	0x00000060
        /*03e8*/ 	.short	0x010a
        /*03ea*/ 	.byte	0x08
	.zero		1


	//   ....[47]....
        /*03ec*/ 	.word	0x00002200
        /*03f0*/ 	.word	0x000000ff
        /*03f4*/ 	.word	0x00000110
        /*03f8*/ 	.short	0x010a
        /*03fa*/ 	.byte	0x16
	.zero		1


	//   ....[48]....
        /*03fc*/ 	.word	0x000022c0
        /*0400*/ 	.word	0x000000ff
        /*0404*/ 	.word	0x00000000
        /*0408*/ 	.short	0x0101
        /*040a*/ 	.byte	0x04
	.zero		1


	//   ....[49]....
        /*040c*/ 	.word	0x000027c0
        /*0410*/ 	.word	0x000000ff
        /*0414*/ 	.word	0x00000000
        /*0418*/ 	.short	0x010a
        /*041a*/ 	.byte	0x04
	.zero		1


	//   ....[50]....
        /*041c*/ 	.word	0x00002860
        /*0420*/ 	.word	0x000000ff
        /*0424*/ 	.word	0x00000000
        /*0428*/ 	.short	0x010a
        /*042a*/ 	.byte	0x04
	.zero		1


	//   ....[51]....
        /*042c*/ 	.word	0x00002900
        /*0430*/ 	.word	0x000000ff
        /*0434*/ 	.word	0x00000000
        /*0438*/ 	.short	0x010a
        /*043a*/ 	.byte	0x04
	.zero		1


	//   ....[52]....
        /*043c*/ 	.word	0x000029a0
        /*0440*/ 	.word	0x000000ff
        /*0444*/ 	.word	0x00000000
        /*0448*/ 	.short	0x010a
        /*044a*/ 	.byte	0x04
	.zero		1


	//   ....[53]....
        /*044c*/ 	.word	0x00002a40
        /*0450*/ 	.word	0x000000ff
        /*0454*/ 	.word	0x00000000
        /*0458*/ 	.short	0x010a
        /*045a*/ 	.byte	0x04
	.zero		1


	//   ....[54]....
        /*045c*/ 	.word	0x00002ae0
        /*0460*/ 	.word	0x000000ff
        /*0464*/ 	.word	0x00000000
        /*0468*/ 	.short	0x010a
        /*046a*/ 	.byte	0x04
	.zero		1


	//   ....[55]....
        /*046c*/ 	.word	0x00002b80
        /*0470*/ 	.word	0x000000ff
        /*0474*/ 	.word	0x00000000
        /*0478*/ 	.short	0x010a
        /*047a*/ 	.byte	0x04
	.zero		1


	//   ....[56]....
        /*047c*/ 	.word	0x00002c20
        /*0480*/ 	.word	0x000000ff
        /*0484*/ 	.word	0x00000000
        /*0488*/ 	.short	0x010a
        /*048a*/ 	.byte	0x04
	.zero		1


	//   ....[57]....
        /*048c*/ 	.word	0x00002cc0
        /*0490*/ 	.word	0x000000ff
        /*0494*/ 	.word	0x00000000
        /*0498*/ 	.short	0x010a
        /*049a*/ 	.byte	0x04
	.zero		1


	//   ....[58]....
        /*049c*/ 	.word	0x00002d60
        /*04a0*/ 	.word	0x000000ff
        /*04a4*/ 	.word	0x00000000
        /*04a8*/ 	.short	0x010a
        /*04aa*/ 	.byte	0x04
	.zero		1


	//   ....[59]....
        /*04ac*/ 	.word	0x00002e00
        /*04b0*/ 	.word	0x000000ff
        /*04b4*/ 	.word	0x00000000
        /*04b8*/ 	.short	0x010a
        /*04ba*/ 	.byte	0x04
	.zero		1


	//   ....[60]....
        /*04bc*/ 	.word	0x00002eb0
        /*04c0*/ 	.word	0x00000000
        /*04c4*/ 	.word	0x00000000
        /*04c8*/ 	.short	0x010a
        /*04ca*/ 	.byte	0xff
	.zero		1


	//   ....[61]....
        /*04cc*/ 	.word	0x00002fe0
        /*04d0*/ 	.word	0x000000ff
        /*04d4*/ 	.word	0x00000118
        /*04d8*/ 	.short	0x010a
        /*04da*/ 	.byte	0x2d
	.zero		1


	//   ....[62]....
        /*04dc*/ 	.word	0x00003080
        /*04e0*/ 	.word	0x000000ff
        /*04e4*/ 	.word	0x00000110
        /*04e8*/ 	.short	0x010a
        /*04ea*/ 	.byte	0x2d
	.zero		1


	//   ....[63]....
        /*04ec*/ 	.word	0x00003120
        /*04f0*/ 	.word	0x000000ff
        /*04f4*/ 	.word	0x00000000
        /*04f8*/ 	.short	0x0101
        /*04fa*/ 	.byte	0x06
	.zero		1


	//   ....[64]....
        /*04fc*/ 	.word	0x00003160
        /*0500*/ 	.word	0x000000ff
        /*0504*/ 	.word	0x00000118
        /*0508*/ 	.short	0x0106
        /*050a*/ 	.byte	0x2d
	.zero		1


	//   ....[65]....
        /*050c*/ 	.word	0x000031a0
        /*0510*/ 	.word	0x00000000
        /*0514*/ 	.word	0x00000118
        /*0518*/ 	.short	0x010a
        /*051a*/ 	.byte	0xff
	.zero		1


	//   ....[66]....
        /*051c*/ 	.word	0x000036b0
        /*0520*/ 	.word	0x000000ff
        /*0524*/ 	.word	0x00000110
        /*0528*/ 	.short	0x010a
        /*052a*/ 	.byte	0x06
	.zero		1


	//   ....[67]....
        /*052c*/ 	.word	0x00003760
        /*0530*/ 	.word	0x000000ff
        /*0534*/ 	.word	0x00000000
        /*0538*/ 	.short	0x0101
        /*053a*/ 	.byte	0x05
	.zero		1


	//   ....[68]....
        /*053c*/ 	.word	0x00003770
        /*0540*/ 	.word	0x000000ff
        /*0544*/ 	.word	0x00000130
        /*0548*/ 	.short	0x010a
        /*054a*/ 	.byte	0x08
	.zero		1


	//   ....[69]....
        /*054c*/ 	.word	0x00003830
        /*0550*/ 	.word	0x000000ff
        /*0554*/ 	.word	0x00000000
        /*0558*/ 	.short	0x010a
        /*055a*/ 	.byte	0x04
	.zero		1


	//   ....[70]....
        /*055c*/ 	.word	0x00003870
        /*0560*/ 	.word	0x000000ff
        /*0564*/ 	.word	0x00000000
        /*0568*/ 	.short	0x010a
        /*056a*/ 	.byte	0x07
	.zero		1


	//   ....[71]....
        /*056c*/ 	.word	0x000039a0
        /*0570*/ 	.word	0x000000ff
        /*0574*/ 	.word	0x00000000
        /*0578*/ 	.short	0x010a
        /*057a*/ 	.byte	0x04
	.zero		1


	//   ....[72]....
        /*057c*/ 	.word	0x00003bf0
        /*0580*/ 	.word	0x000000ff
        /*0584*/ 	.word	0x00000000
        /*0588*/ 	.short	0x010a
        /*058a*/ 	.byte	0x05
	.zero		1


	//   ....[73]....
        /*058c*/ 	.word	0x00003c80
        /*0590*/ 	.word	0x000000ff
        /*0594*/ 	.word	0x00000000
        /*0598*/ 	.short	0x010a
        /*059a*/ 	.byte	0x07
	.zero		1


	//   ....[74]....
        /*059c*/ 	.word	0x000041a0
        /*05a0*/ 	.word	0x000000ff
        /*05a4*/ 	.word	0x00000110
        /*05a8*/ 	.short	0x010a
        /*05aa*/ 	.byte	0x16
	.zero		1


	//   ....[75]....
        /*05ac*/ 	.word	0x00004240
        /*05b0*/ 	.word	0x000000ff
        /*05b4*/ 	.word	0x00000000
        /*05b8*/ 	.short	0x0101
        /*05ba*/ 	.byte	0x0f
	.zero		1


	//   ....[76]....
        /*05bc*/ 	.word	0x00004560
        /*05c0*/ 	.word	0x000000ff
        /*05c4*/ 	.word	0x00000108
        /*05c8*/ 	.short	0x010a
        /*05ca*/ 	.byte	0x16
	.zero		1


	//   ....[77]....
        /*05cc*/ 	.word	0x00004740
        /*05d0*/ 	.word	0x000000ff
        /*05d4*/ 	.word	0x000000e0
        /*05d8*/ 	.short	0x010a
        /*05da*/ 	.byte	0x16
	.zero		1


	//   ....[78]....
        /*05dc*/ 	.word	0x000049b0
        /*05e0*/ 	.word	0x000000ff
        /*05e4*/ 	.word	0x000000c0
        /*05e8*/ 	.short	0x010b
        /*05ea*/ 	.byte	0x16
	.zero		1


	//   ....[79]....
        /*05ec*/ 	.word	0x000049c0
        /*05f0*/ 	.word	0x000000ff
        /*05f4*/ 	.word	0x00000000
        /*05f8*/ 	.short	0x0101
        /*05fa*/ 	.byte	0x1f
	.zero		1


	//   ....[80]....
        /*05fc*/ 	.word	0x000049d0
        /*0600*/ 	.word	0x000000ff
        /*0604*/ 	.word	0x000000e8
        /*0608*/ 	.short	0x010a
        /*060a*/ 	.byte	0x16
	.zero		1


	//   ....[81]....
        /*060c*/ 	.word	0x00004b20
        /*0610*/ 	.word	0x000000ff
        /*0614*/ 	.word	0x000000c8
        /*0618*/ 	.short	0x010b
        /*061a*/ 	.byte	0x16
	.zero		1


	//   ....[82]....
        /*061c*/ 	.word	0x00004b30
        /*0620*/ 	.word	0x000000ff
        /*0624*/ 	.word	0x00000000
        /*0628*/ 	.short	0x0101
        /*062a*/ 	.byte	0x1e
	.zero		1


	//   ....[83]....
        /*062c*/ 	.word	0x00004b40
        /*0630*/ 	.word	0x000000ff
        /*0634*/ 	.word	0x000000f0
        /*0638*/ 	.short	0x010a
        /*063a*/ 	.byte	0x16
	.zero		1


	//   ....[84]....
        /*063c*/ 	.word	0x00004cc0
        /*0640*/ 	.word	0x000000ff
        /*0644*/ 	.word	0x000000d0
        /*0648*/ 	.short	0x010b
        /*064a*/ 	.byte	0x16
	.zero		1


	//   ....[85]....
        /*064c*/ 	.word	0x00004d00
        /*0650*/ 	.word	0x000000ff
        /*0654*/ 	.word	0x00000000
        /*0658*/ 	.short	0x0101
        /*065a*/ 	.byte	0x2d
	.zero		1


	//   ....[86]....
        /*065c*/ 	.word	0x00004d40
        /*0660*/ 	.word	0x000000ff
        /*0664*/ 	.word	0x000000f8
        /*0668*/ 	.short	0x010a
        /*066a*/ 	.byte	0x16
	.zero		1


	//   ....[87]....
        /*066c*/ 	.word	0x00004f50
        /*0670*/ 	.word	0x000000ff
        /*0674*/ 	.word	0x000000d8
        /*0678*/ 	.short	0x010b
        /*067a*/ 	.byte	0x16
	.zero		1


	//   ....[88]....
        /*067c*/ 	.word	0x00004f70
        /*0680*/ 	.word	0x000000ff
        /*0684*/ 	.word	0x00000000
        /*0688*/ 	.short	0x0101
        /*068a*/ 	.byte	0x17
	.zero		1


	//   ....[89]....
        /*068c*/ 	.word	0x00004fa0
        /*0690*/ 	.word	0x000000ff
        /*0694*/ 	.word	0x000000e0
        /*0698*/ 	.short	0x010a
        /*069a*/ 	.byte	0x16
	.zero		1


	//   ....[90]....
        /*069c*/ 	.word	0x00004fc0
        /*06a0*/ 	.word	0x000000ff
        /*06a4*/ 	.word	0x000000e8
        /*06a8*/ 	.short	0x010a
        /*06aa*/ 	.byte	0x16
	.zero		1


	//   ....[91]....
        /*06ac*/ 	.word	0x00004fe0
        /*06b0*/ 	.word	0x000000ff
        /*06b4*/ 	.word	0x000000f0
        /*06b8*/ 	.short	0x010a
        /*06ba*/ 	.byte	0x16
	.zero		1


	//   ....[92]....
        /*06bc*/ 	.word	0x00005020
        /*06c0*/ 	.word	0x00000000
        /*06c4*/ 	.word	0x000000f8
        /*06c8*/ 	.short	0x010a
        /*06ca*/ 	.byte	0xff
	.zero		1


	//   ....[93]....
        /*06cc*/ 	.word	0x00005380
        /*06d0*/ 	.word	0x000000ff
        /*06d4*/ 	.word	0x00000110
        /*06d8*/ 	.short	0x010a
        /*06da*/ 	.byte	0x32
	.zero		1


	//   ....[94]....
        /*06dc*/ 	.word	0x000054a0
        /*06e0*/ 	.word	0x000000ff
        /*06e4*/ 	.word	0x00000000
        /*06e8*/ 	.short	0x0101
        /*06ea*/ 	.byte	0x04
	.zero		1


	//   ....[95]....
        /*06ec*/ 	.word	0x00005f30
        /*06f0*/ 	.word	0x000000ff
        /*06f4*/ 	.word	0x000000c0
        /*06f8*/ 	.short	0x010a
        /*06fa*/ 	.byte	0x32
	.zero		1


	//   ....[96]....
        /*06fc*/ 	.word	0x00005ff0
        /*0700*/ 	.word	0x00000040
        /*0704*/ 	.word	0x00000120
        /*0708*/ 	.short	0x010a
        /*070a*/ 	.byte	0xff
	.zero		1


	//   ....[97]....
        /*070c*/ 	.word	0x000060e0
        /*0710*/ 	.word	0x000000ff
        /*0714*/ 	.word	0x000000c0
        /*0718*/ 	.short	0x010a
        /*071a*/ 	.byte	0x32
	.zero		1


	//   ....[98]....
        /*071c*/ 	.word	0x000061d0
        /*0720*/ 	.word	0x00000040
        /*0724*/ 	.word	0x00000120
        /*0728*/ 	.short	0x010a
        /*072a*/ 	.byte	0xff
	.zero		1


	//   ....[99]....
        /*072c*/ 	.word	0x00006cc0
        /*0730*/ 	.word	0x00000000
        /*0734*/ 	.word	0x00000000
        /*0738*/ 	.short	0x0101
        /*073a*/ 	.byte	0xff
	.zero		1


	//   ....[100]....
        /*073c*/ 	.word	0x00006cd0
        /*0740*/ 	.word	0x00000002
        /*0744*/ 	.word	0x000000c0
        /*0748*/ 	.short	0x010a
        /*074a*/ 	.byte	0xff
	.zero		1


	//   ....[101]....
        /*074c*/ 	.word	0x00006db0
        /*0750*/ 	.word	0x00000002
        /*0754*/ 	.word	0x000000c0
        /*0758*/ 	.short	0x010a
        /*075a*/ 	.byte	0xff
	.zero		1


	//   ....[102]....
        /*075c*/ 	.word	0x00007920
        /*0760*/ 	.word	0x00000000
        /*0764*/ 	.word	0x00000000
        /*0768*/ 	.short	0x0101
        /*076a*/ 	.byte	0xff
	.zero		1


	//   ....[103]....
        /*076c*/ 	.word	0x00007940
        /*0770*/ 	.word	0x00000006
        /*0774*/ 	.word	0x000000c0
        /*0778*/ 	.short	0x010a
        /*077a*/ 	.byte	0xff
	.zero		1


	//   ....[104]....
        /*077c*/ 	.word	0x00007a10
        /*0780*/ 	.word	0x00000006
        /*0784*/ 	.word	0x000000c0
        /*0788*/ 	.short	0x010a
        /*078a*/ 	.byte	0xff
	.zero		1


	//   ....[105]....
        /*078c*/ 	.word	0x00008570
        /*0790*/ 	.word	0x00000000
        /*0794*/ 	.word	0x00000000
        /*0798*/ 	.short	0x0101
        /*079a*/ 	.byte	0xff
	.zero		1


	//   ....[106]....
        /*079c*/ 	.word	0x00008590
        /*07a0*/ 	.word	0x00000002
        /*07a4*/ 	.word	0x000000c0
        /*07a8*/ 	.short	0x010a
        /*07aa*/ 	.byte	0xff
	.zero		1


	//   ....[107]....
        /*07ac*/ 	.word	0x00008660
        /*07b0*/ 	.word	0x00000002
        /*07b4*/ 	.word	0x000000c0
        /*07b8*/ 	.short	0x010a
        /*07ba*/ 	.byte	0xff
	.zero		1


	//   ....[108]....
        /*07bc*/ 	.word	0x000089a0
        /*07c0*/ 	.word	0x000000ff
        /*07c4*/ 	.word	0x00000000
        /*07c8*/ 	.short	0x0101
        /*07ca*/ 	.byte	0x05
	.zero		1


	//   ....[109]....
        /*07cc*/ 	.word	0x00009220
        /*07d0*/ 	.word	0x00000000
        /*07d4*/ 	.word	0x00000000
        /*07d8*/ 	.short	0x0101
        /*07da*/ 	.byte	0xff
	.zero		1


	//   ....[110]....
        /*07dc*/ 	.word	0x00009460
        /*07e0*/ 	.word	0x000000ff
        /*07e4*/ 	.word	0x00000000
        /*07e8*/ 	.short	0x0101
        /*07ea*/ 	.byte	0x04
	.zero		1


	//   ....[111]....
        /*07ec*/ 	.word	0x00009490
        /*07f0*/ 	.word	0x00000002
        /*07f4*/ 	.word	0x00000060
        /*07f8*/ 	.short	0x010a
        /*07fa*/ 	.byte	0xff
	.zero		1


	//   ....[112]....
        /*07fc*/ 	.word	0x000094f0
        /*0800*/ 	.word	0x00000002
        /*0804*/ 	.word	0x00000060
        /*0808*/ 	.short	0x010a
        /*080a*/ 	.byte	0xff
	.zero		1


	//   ....[113]....
        /*080c*/ 	.word	0x00009550
        /*0810*/ 	.word	0x00000002
        /*0814*/ 	.word	0x00000110
        /*0818*/ 	.short	0x010a
        /*081a*/ 	.byte	0xff
	.zero		1


	//   ....[114]....
        /*081c*/ 	.word	0x000095b0
        /*0820*/ 	.word	0x00000000
        /*0824*/ 	.word	0x00000000
        /*0828*/ 	.short	0x010a
        /*082a*/ 	.byte	0xff
	.zero		1


	//   ....[115]....
        /*082c*/ 	.word	0x00009610
        /*0830*/ 	.word	0x00000000
        /*0834*/ 	.word	0x00000000
        /*0838*/ 	.short	0x010a
        /*083a*/ 	.byte	0xff
	.zero		1


	//   ....[116]....
        /*083c*/ 	.word	0x00009670
        /*0840*/ 	.word	0x00000000
        /*0844*/ 	.word	0x00000000
        /*0848*/ 	.short	0x010a
        /*084a*/ 	.byte	0xff
	.zero		1


	//   ....[117]....
        /*084c*/ 	.word	0x000096d0
        /*0850*/ 	.word	0x00000000
        /*0854*/ 	.word	0x00000000
        /*0858*/ 	.short	0x010a
        /*085a*/ 	.byte	0xff
	.zero		1


	//   ....[118]....
        /*085c*/ 	.word	0x00009730
        /*0860*/ 	.word	0x00000000
        /*0864*/ 	.word	0x00000000
        /*0868*/ 	.short	0x010a
        /*086a*/ 	.byte	0xff
	.zero		1


	//   ....[119]....
        /*086c*/ 	.word	0x00009790
        /*0870*/ 	.word	0x00000000
        /*0874*/ 	.word	0x00000000
        /*0878*/ 	.short	0x010a
        /*087a*/ 	.byte	0xff
	.zero		1


	//   ....[120]....
        /*087c*/ 	.word	0x000097f0
        /*0880*/ 	.word	0x00000000
        /*0884*/ 	.word	0x00000000
        /*0888*/ 	.short	0x010a
        /*088a*/ 	.byte	0xff
	.zero		1


	//   ....[121]....
        /*088c*/ 	.word	0x00009850
        /*0890*/ 	.word	0x00000000
        /*0894*/ 	.word	0x00000000
        /*0898*/ 	.short	0x010a
        /*089a*/ 	.byte	0xff
	.zero		1


	//   ....[122]....
        /*089c*/ 	.word	0x000098b0
        /*08a0*/ 	.word	0x00000000
        /*08a4*/ 	.word	0x00000000
        /*08a8*/ 	.short	0x010a
        /*08aa*/ 	.byte	0xff
	.zero		1


	//   ....[123]....
        /*08ac*/ 	.word	0x00009910
        /*08b0*/ 	.word	0x00000000
        /*08b4*/ 	.word	0x00000000
        /*08b8*/ 	.short	0x010a
        /*08ba*/ 	.byte	0xff
	.zero		1


	//   ....[124]....
        /*08bc*/ 	.word	0x00009970
        /*08c0*/ 	.word	0x00000000
        /*08c4*/ 	.word	0x00000000
        /*08c8*/ 	.short	0x010a
        /*08ca*/ 	.byte	0xff
	.zero		1


	//   ....[125]....
        /*08cc*/ 	.word	0x000099d0
        /*08d0*/ 	.word	0x00000004
        /*08d4*/ 	.word	0x00000118
        /*08d8*/ 	.short	0x010a
        /*08da*/ 	.byte	0xff
	.zero		1


	//   ....[126]....
        /*08dc*/ 	.word	0x00009a30
        /*08e0*/ 	.word	0x00000004
        /*08e4*/ 	.word	0x00000110
        /*08e8*/ 	.short	0x010a
        /*08ea*/ 	.byte	0xff
	.zero		1


	//   ....[127]....
        /*08ec*/ 	.word	0x00009a90
        /*08f0*/ 	.word	0x00000000
        /*08f4*/ 	.word	0x00000110
        /*08f8*/ 	.short	0x010a
        /*08fa*/ 	.byte	0xff
	.zero		1


	//   ....[128]....
        /*08fc*/ 	.word	0x00009af0
        /*0900*/ 	.word	0x00000004
        /*0904*/ 	.word	0x00000130
        /*0908*/ 	.short	0x010a
        /*090a*/ 	.byte	0xff
	.zero		1


	//   ....[129]....
        /*090c*/ 	.word	0x00009b50
        /*0910*/ 	.word	0x00000000
        /*0914*/ 	.word	0x00000000
        /*0918*/ 	.short	0x010a
        /*091a*/ 	.byte	0xff
	.zero		1


	//   ....[130]....
        /*091c*/ 	.word	0x00009bb0
        /*0920*/ 	.word	0x00000000
        /*0924*/ 	.word	0x00000000
        /*0928*/ 	.short	0x010a
        /*092a*/ 	.byte	0xff
	.zero		1


	//   ....[131]....
        /*092c*/ 	.word	0x00009c10
        /*0930*/ 	.word	0x00000000
        /*0934*/ 	.word	0x00000000
        /*0938*/ 	.short	0x010a
        /*093a*/ 	.byte	0xff
	.zero		1


	//   ....[132]....
        /*093c*/ 	.word	0x00009c70
        /*0940*/ 	.word	0x00000000
        /*0944*/ 	.word	0x00000110
        /*0948*/ 	.short	0x010a
        /*094a*/ 	.byte	0xff
	.zero		1


	//   ....[133]....
        /*094c*/ 	.word	0x00009cd0
        /*0950*/ 	.word	0x00000000
        /*0954*/ 	.word	0x00000108
        /*0958*/ 	.short	0x010a
        /*095a*/ 	.byte	0xff
	.zero		1


	//   ....[134]....
        /*095c*/ 	.word	0x00009d30
        /*0960*/ 	.word	0x00000000
        /*0964*/ 	.word	0x000000e0
        /*0968*/ 	.short	0x010a
        /*096a*/ 	.byte	0xff
	.zero		1


	//   ....[135]....
        /*096c*/ 	.word	0x00009d90
        /*0970*/ 	.word	0x00000000
        /*0974*/ 	.word	0x000000e8
        /*0978*/ 	.short	0x010a
        /*097a*/ 	.byte	0xff
	.zero		1


	//   ....[136]....
        /*097c*/ 	.word	0x00009df0
        /*0980*/ 	.word	0x00000000
        /*0984*/ 	.word	0x000000f0
        /*0988*/ 	.short	0x010a
        /*098a*/ 	.byte	0xff
	.zero		1


	//   ....[137]....
        /*098c*/ 	.word	0x00009e50
        /*0990*/ 	.word	0x00000000
        /*0994*/ 	.word	0x000000f8
        /*0998*/ 	.short	0x010a
        /*099a*/ 	.byte	0xff
	.zero		1


	//   ....[138]....
        /*099c*/ 	.word	0x00009eb0
        /*09a0*/ 	.word	0x00000000
        /*09a4*/ 	.word	0x000000e0
        /*09a8*/ 	.short	0x010a
        /*09aa*/ 	.byte	0xff
	.zero		1


	//   ....[139]....
        /*09ac*/ 	.word	0x00009f10
        /*09b0*/ 	.word	0x00000000
        /*09b4*/ 	.word	0x000000e8
        /*09b8*/ 	.short	0x010a
        /*09ba*/ 	.byte	0xff
	.zero		1


	//   ....[140]....
        /*09bc*/ 	.word	0x00009f70
        /*09c0*/ 	.word	0x00000000
        /*09c4*/ 	.word	0x000000f0
        /*09c8*/ 	.short	0x010a
        /*09ca*/ 	.byte	0xff
	.zero		1


	//   ....[141]....
        /*09cc*/ 	.word	0x00009fd0
        /*09d0*/ 	.word	0x00000000
        /*09d4*/ 	.word	0x00000110
        /*09d8*/ 	.short	0x010a
        /*09da*/ 	.byte	0xff
	.zero		1


	//   ....[142]....
        /*09dc*/ 	.word	0x0000a030
        /*09e0*/ 	.word	0x00000002
        /*09e4*/ 	.word	0x000000c0
        /*09e8*/ 	.short	0x010a
        /*09ea*/ 	.byte	0xff
	.zero		1


	//   ....[143]....
        /*09ec*/ 	.word	0x0000a080
        /*09f0*/ 	.word	0x00000040
        /*09f4*/ 	.word	0x00000120
        /*09f8*/ 	.short	0x010a
        /*09fa*/ 	.byte	0xff
	.zero		1


	//   ....[144]....
        /*09fc*/ 	.word	0x0000a0d0
        /*0a00*/ 	.word	0x00000002
        /*0a04*/ 	.word	0x000000c0
        /*0a08*/ 	.short	0x010a
        /*0a0a*/ 	.byte	0xff
	.zero		1


	//   ....[145]....
        /*0a0c*/ 	.word	0x0000a120
        /*0a10*/ 	.word	0x00000006
        /*0a14*/ 	.word	0x000000c0
        /*0a18*/ 	.short	0x010a
        /*0a1a*/ 	.byte	0xff
	.zero		1


	//   ....[146]....
        /*0a1c*/ 	.word	0x0000a170
        /*0a20*/ 	.word	0x00000002
        /*0a24*/ 	.word	0x000000c0
        /*0a28*/ 	.short	0x010a
        /*0a2a*/ 	.byte	0xff
	.zero		1


	//----- nvinfo : EIATTR_NUM_MBARRIERS
	.align		4
.L_47:
        /*0a2c*/ 	.byte	0x03, 0x38
        /*0a2e*/ 	.short	0x0028


	//----- nvinfo : EIATTR_EXIT_INSTR_OFFSETS
	.align		4
        /*0a30*/ 	.byte	0x04, 0x1c
        /*0a32*/ 	.short	(.L_49 - .L_48)


	//   ....[0]....
.L_48:
        /*0a34*/ 	.word	0x00002ee0


	//   ....[1]....
        /*0a38*/ 	.word	0x00003170


	//   ....[2]....
        /*0a3c*/ 	.word	0x000031d0


	//   ....[3]....
        /*0a40*/ 	.word	0x00003ef0


	//   ....[4]....
        /*0a44*/ 	.word	0x00005050


	//   ....[5]....
        /*0a48*/ 	.word	0x00005090


	//   ....[6]....
        /*0a4c*/ 	.word	0x00009350


	//   ....[7]....
        /*0a50*/ 	.word	0x000093d0


	//   ....[8]....
        /*0a54*/ 	.word	0x00009400


	//   ....[9]....
        /*0a58*/ 	.word	0x00009470


	//----- nvinfo : EIATTR_MAX_THREADS
	.align		4
.L_49:
        /*0a5c*/ 	.byte	0x04, 0x05
        /*0a5e*/ 	.short	(.L_51 - .L_50)
.L_50:
        /*0a60*/ 	.word	0x00000100
        /*0a64*/ 	.word	0x00000001
        /*0a68*/ 	.word	0x00000001


	//----- nvinfo : EIATTR_CRS_STACK_SIZE
	.align		4
.L_51:
        /*0a6c*/ 	.byte	0x04, 0x1e
        /*0a6e*/ 	.short	(.L_53 - .L_52)
.L_52:
        /*0a70*/ 	.word	0x00000000


	//----- nvinfo : EIATTR_CBANK_PARAM_SIZE
	.align		4
.L_53:
        /*0a74*/ 	.byte	0x03, 0x19
        /*0a76*/ 	.short	0x0800


	//----- nvinfo : EIATTR_PARAM_CBANK
	.align		4
        /*0a78*/ 	.byte	0x04, 0x0a
        /*0a7a*/ 	.short	(.L_55 - .L_54)
	.align		4
.L_54:
        /*0a7c*/ 	.word	index@(.nv.constant0._ZN7cutlass13device_kernelINS_4conv6kernel13ConvUniversalINS1_16ConvProblemShapeILNS1_8OperatorE0ELi2EEENS1_10collective14CollectiveConvINS1_47MainloopSm100TmaUmmaWarpSpecializedImplicitGemmILS5_0ELi12ELi2ELi1ELi2EN4cute5tupleIJNSA_1CILi1EEESD_SD_EEEEENSB_IJNSC_ILi128EEESG_NSB_IJNSC_ILi32EEEEEEEEENS_6half_tESK_NSA_8TiledMMAINSA_8MMA_AtomIJNSA_20SM100_MMA_F16BF16_SSISK_SK_fLi128ELi128ELNSA_4UMMA5MajorE0ELSP_0ELNSO_7ScaleInE0ELSQ_0EEEEEENSA_6LayoutISE_NSB_IJNSC_ILi0EEESU_SU_EEEEENSB_IJNSA_10UnderscoreESX_SX_EEEEENS7_6detail27Sm100ImplicitGemmTileTraitsINSA_20SM90_TMA_LOAD_IM2COLENSA_14ComposedLayoutINSA_7SwizzleILi2ELi4ELi3EEENSA_18smem_ptr_flag_bitsILi16EEENST_INSB_IJNSC_ILi8EEESH_EEENSB_IJSH_SD_EEEEEEEvEENS11_INSA_13SM90_TMA_LOADES1C_vEEEENS_8epilogue10collective18CollectiveEpilogueINS1H_23Sm100TmaWarpSpecializedILi4ELi2ELi32ELb1ELb0EEEJSJ_NSB_IJNST_ISG_SD_EENST_ISH_SD_EEEEESK_NSB_IJNSB_IJlllEEESD_SU_EEESK_S1Q_NS1H_6fusion15FusionCallbacksIS1L_NS1R_17LinearCombinationISK_fSK_fLNS_15FloatRoundStyleE2EEESJ_S1O_JEEENSA_5SM1004TMEM4LOAD26SM100_TMEM_LOAD_32dp32b32xES12_S1C_NSA_39AutoVectorizingCopyWithAssumedAlignmentILi128EEENSA_21SM90_TMA_STORE_IM2COLES1C_S22_S22_EEEvvEEEEvNT_6ParamsE)
        /*0a80*/ 	.short	0x0380
        /*0a82*/ 	.short	0x0800


	//----- nvinfo : EIATTR_SW_WAR
	.align		4
.L_55:
        /*0a84*/ 	.byte	0x04, 0x36
        /*0a86*/ 	.short	(.L_57 - .L_56)
.L_56:
        /*0a88*/ 	.word	0x00000008
.L_57:


//--------------------- .nv.callgraph             --------------------------
	.section	.nv.callgraph,"",@"SHT_CUDA_CALLGRAPH"
	.align	4
	.sectionentsize	8
	.align		4
        /*0000*/ 	.word	0x00000000
	.align		4
        /*0004*/ 	.word	0xffffffff
	.align		4
        /*0008*/ 	.word	index@(_ZN7cutlass13device_kernelINS_4conv6kernel13ConvUniversalINS1_16ConvProblemShapeILNS1_8OperatorE0ELi2EEENS1_10collective14CollectiveConvINS1_47MainloopSm100TmaUmmaWarpSpecializedImplicitGemmILS5_0ELi12ELi2ELi1ELi2EN4cute5tupleIJNSA_1CILi1EEESD_SD_EEEEENSB_IJNSC_ILi128EEESG_NSB_IJNSC_ILi32EEEEEEEEENS_6half_tESK_NSA_8TiledMMAINSA_8MMA_AtomIJNSA_20SM100_MMA_F16BF16_SSISK_SK_fLi128ELi128ELNSA_4UMMA5MajorE0ELSP_0ELNSO_7ScaleInE0ELSQ_0EEEEEENSA_6LayoutISE_NSB_IJNSC_ILi0EEESU_SU_EEEEENSB_IJNSA_10UnderscoreESX_SX_EEEEENS7_6detail27Sm100ImplicitGemmTileTraitsINSA_20SM90_TMA_LOAD_IM2COLENSA_14ComposedLayoutINSA_7SwizzleILi2ELi4ELi3EEENSA_18smem_ptr_flag_bitsILi16EEENST_INSB_IJNSC_ILi8EEESH_EEENSB_IJSH_SD_EEEEEEEvEENS11_INSA_13SM90_TMA_LOADES1C_vEEEENS_8epilogue10collective18CollectiveEpilogueINS1H_23Sm100TmaWarpSpecializedILi4ELi2ELi32ELb1ELb0EEEJSJ_NSB_IJNST_ISG_SD_EENST_ISH_SD_EEEEESK_NSB_IJNSB_IJlllEEESD_SU_EEESK_S1Q_NS1H_6fusion15FusionCallbacksIS1L_NS1R_17LinearCombinationISK_fSK_fLNS_15FloatRoundStyleE2EEESJ_S1O_JEEENSA_5SM1004TMEM4LOAD26SM100_TMEM_LOAD_32dp32b32xES12_S1C_NSA_39AutoVectorizingCopyWithAssumedAlignmentILi128EEENSA_21SM90_TMA_STORE_IM2COLES1C_S22_S22_EEEvvEEEEvNT_6ParamsE)
	.align		4
        /*000c*/ 	.word	index@(__assertfail)
	.align		4
        /*0010*/ 	.word	0x00000000
	.align		4
        /*0014*/ 	.word	0xfffffffe
	.align		4
        /*0018*/ 	.word	0x00000000
	.align		4
        /*001c*/ 	.word	0xfffffffd
	.align		4
        /*0020*/ 	.word	0x00000000
	.align		4
        /*0024*/ 	.word	0xfffffffc


//--------------------- .nv.constant4             --------------------------
	.section	.nv.constant4,"a",@progbits
	.align	8
	.align		8
.nv.constant4:
        /*0000*/ 	.dword	__assertfail
	.align		8
        /*0008*/ 	.dword	__unnamed_1
	.align		8
        /*0010*/ 	.dword	__unnamed_2
	.align		8
        /*0018*/ 	.dword	_ZN39_INTERNAL_2554ba7c_4_k_cu_344d7ebd_31214cuda3std3__45__cpo5beginE
	.align		8
        /*0020*/ 	.dword	_ZN39_INTERNAL_2554ba7c_4_k_cu_344d7ebd_31214cuda3std3__45__cpo3endE
	.align		8
        /*0028*/ 	.dword	_ZN39_INTERNAL_2554ba7c_4_k_cu_344d7ebd_31214cuda3std3__45__cpo6cbeginE
	.align		8
        /*0030*/ 	.dword	_ZN39_INTERNAL_2554ba7c_4_k_cu_344d7ebd_31214cuda3std3__45__cpo4cendE
	.align		8
        /*0038*/ 	.dword	_ZN39_INTERNAL_2554ba7c_4_k_cu_344d7ebd_31214cuda3std3__441_GLOBAL__N__2554ba7c_4_k_cu_344d7ebd_31216ignoreE
	.align		8
        /*0040*/ 	.dword	_ZN39_INTERNAL_2554ba7c_4_k_cu_344d7ebd_31214cuda3std3__419piecewise_constructE
	.align		8
        /*0048*/ 	.dword	_ZN39_INTERNAL_2554ba7c_4_k_cu_344d7ebd_31214cuda3std3__48in_placeE
	.align		8
        /*0050*/ 	.dword	_ZN39_INTERNAL_2554ba7c_4_k_cu_344d7ebd_31214cuda3std6ranges3__45__cpo4swapE
	.align		8
        /*0058*/ 	.dword	_ZN39_INTERNAL_2554ba7c_4_k_cu_344d7ebd_31214cuda3std6ranges3__45__cpo9iter_moveE
	.align		8
        /*0060*/ 	.dword	_ZN39_INTERNAL_2554ba7c_4_k_cu_344d7ebd_31214cute7productE
	.align		8
        /*0068*/ 	.dword	_ZN39_INTERNAL_2554ba7c_4_k_cu_344d7ebd_31214cute1_E
	.align		8
        /*0070*/ 	.dword	$str$27
	.align		8
        /*0078*/ 	.dword	$str$28
	.align		8
        /*0080*/ 	.dword	$str$29
	.align		8
        /*0088*/ 	.dword	$str$30


//--------------------- .text._ZN7cutlass13device_kernelINS_4conv6kernel13ConvUniversalINS1_16ConvProblemShapeILNS1_8OperatorE0ELi2EEENS1_10collective14CollectiveConvINS1_47MainloopSm100TmaUmmaWarpSpecializedImplicitGemmILS5_0ELi12ELi2ELi1ELi2EN4cute5tupleIJNSA_1CILi1EEESD_SD_EEEEENSB_IJNSC_ILi128EEESG_NSB_IJNSC_ILi32EEEEEEEEENS_6half_tESK_NSA_8TiledMMAINSA_8MMA_AtomIJNSA_20SM100_MMA_F16BF16_SSISK_SK_fLi128ELi128ELNSA_4UMMA5MajorE0ELSP_0ELNSO_7ScaleInE0ELSQ_0EEEEEENSA_6LayoutISE_NSB_IJNSC_ILi0EEESU_SU_EEEEENSB_IJNSA_10UnderscoreESX_SX_EEEEENS7_6detail27Sm100ImplicitGemmTileTraitsINSA_20SM90_TMA_LOAD_IM2COLENSA_14ComposedLayoutINSA_7SwizzleILi2ELi4ELi3EEENSA_18smem_ptr_flag_bitsILi16EEENST_INSB_IJNSC_ILi8EEESH_EEENSB_IJSH_SD_EEEEEEEvEENS11_INSA_13SM90_TMA_LOADES1C_vEEEENS_8epilogue10collective18CollectiveEpilogueINS1H_23Sm100TmaWarpSpecializedILi4ELi2ELi32ELb1ELb0EEEJSJ_NSB_IJNST_ISG_SD_EENST_ISH_SD_EEEEESK_NSB_IJNSB_IJlllEEESD_SU_EEESK_S1Q_NS1H_6fusion15FusionCallbacksIS1L_NS1R_17LinearCombinationISK_fSK_fLNS_15FloatRoundStyleE2EEESJ_S1O_JEEENSA_5SM1004TMEM4LOAD26SM100_TMEM_LOAD_32dp32b32xES12_S1C_NSA_39AutoVectorizingCopyWithAssumedAlignmentILi128EEENSA_21SM90_TMA_STORE_IM2COLES1C_S22_S22_EEEvvEEEEvNT_6ParamsE --------------------------
	.section	.text._ZN7cutlass13device_kernelINS_4conv6kernel13ConvUniversalINS1_16ConvProblemShapeILNS1_8OperatorE0ELi2EEENS1_10collective14CollectiveConvINS1_47MainloopSm100TmaUmmaWarpSpecializedImplicitGemmILS5_0ELi12ELi2ELi1ELi2EN4cute5tupleIJNSA_1CILi1EEESD_SD_EEEEENSB_IJNSC_ILi128EEESG_NSB_IJNSC_ILi32EEEEEEEEENS_6half_tESK_NSA_8TiledMMAINSA_8MMA_AtomIJNSA_20SM100_MMA_F16BF16_SSISK_SK_fLi128ELi128ELNSA_4UMMA5MajorE0ELSP_0ELNSO_7ScaleInE0ELSQ_0EEEEEENSA_6LayoutISE_NSB_IJNSC_ILi0EEESU_SU_EEEEENSB_IJNSA_10UnderscoreESX_SX_EEEEENS7_6detail27Sm100ImplicitGemmTileTraitsINSA_20SM90_TMA_LOAD_IM2COLENSA_14ComposedLayoutINSA_7SwizzleILi2ELi4ELi3EEENSA_18smem_ptr_flag_bitsILi16EEENST_INSB_IJNSC_ILi8EEESH_EEENSB_IJSH_SD_EEEEEEEvEENS11_INSA_13SM90_TMA_LOADES1C_vEEEENS_8epilogue10collective18CollectiveEpilogueINS1H_23Sm100TmaWarpSpecializedILi4ELi2ELi32ELb1ELb0EEEJSJ_NSB_IJNST_ISG_SD_EENST_ISH_SD_EEEEESK_NSB_IJNSB_IJlllEEESD_SU_EEESK_S1Q_NS1H_6fusion15FusionCallbacksIS1L_NS1R_17LinearCombinationISK_fSK_fLNS_15FloatRoundStyleE2EEESJ_S1O_JEEENSA_5SM1004TMEM4LOAD26SM100_TMEM_LOAD_32dp32b32xES12_S1C_NSA_39AutoVectorizingCopyWithAssumedAlignmentILi128EEENSA_21SM90_TMA_STORE_IM2COLES1C_S22_S22_EEEvvEEEEvNT_6ParamsE,"ax",@progbits
	.align	128
.text._ZN7cutlass13device_kernelINS_4conv6kernel13ConvUniversalINS1_16ConvProblemShapeILNS1_8OperatorE0ELi2EEENS1_10collective14CollectiveConvINS1_47MainloopSm100TmaUmmaWarpSpecializedImplicitGemmILS5_0ELi12ELi2ELi1ELi2EN4cute5tupleIJNSA_1CILi1EEESD_SD_EEEEENSB_IJNSC_ILi128EEESG_NSB_IJNSC_ILi32EEEEEEEEENS_6half_tESK_NSA_8TiledMMAINSA_8MMA_AtomIJNSA_20SM100_MMA_F16BF16_SSISK_SK_fLi128ELi128ELNSA_4UMMA5MajorE0ELSP_0ELNSO_7ScaleInE0ELSQ_0EEEEEENSA_6LayoutISE_NSB_IJNSC_ILi0EEESU_SU_EEEEENSB_IJNSA_10UnderscoreESX_SX_EEEEENS7_6detail27Sm100ImplicitGemmTileTraitsINSA_20SM90_TMA_LOAD_IM2COLENSA_14ComposedLayoutINSA_7SwizzleILi2ELi4ELi3EEENSA_18smem_ptr_flag_bitsILi16EEENST_INSB_IJNSC_ILi8EEESH_EEENSB_IJSH_SD_EEEEEEEvEENS11_INSA_13SM90_TMA_LOADES1C_vEEEENS_8epilogue10collective18CollectiveEpilogueINS1H_23Sm100TmaWarpSpecializedILi4ELi2ELi32ELb1ELb0EEEJSJ_NSB_IJNST_ISG_SD_EENST_ISH_SD_EEEEESK_NSB_IJNSB_IJlllEEESD_SU_EEESK_S1Q_NS1H_6fusion15FusionCallbacksIS1L_NS1R_17LinearCombinationISK_fSK_fLNS_15FloatRoundStyleE2EEESJ_S1O_JEEENSA_5SM1004TMEM4LOAD26SM100_TMEM_LOAD_32dp32b32xES12_S1C_NSA_39AutoVectorizingCopyWithAssumedAlignmentILi128EEENSA_21SM90_TMA_STORE_IM2COLES1C_S22_S22_EEEvvEEEEvNT_6ParamsE:
        .type           _ZN7cutlass13device_kernelINS_4conv6kernel13ConvUniversalINS1_16ConvProblemShapeILNS1_8OperatorE0ELi2EEENS1_10collective14CollectiveConvINS1_47MainloopSm100TmaUmmaWarpSpecializedImplicitGemmILS5_0ELi12ELi2ELi1ELi2EN4cute5tupleIJNSA_1CILi1EEESD_SD_EEEEENSB_IJNSC_ILi128EEESG_NSB_IJNSC_ILi32EEEEEEEEENS_6half_tESK_NSA_8TiledMMAINSA_8MMA_AtomIJNSA_20SM100_MMA_F16BF16_SSISK_SK_fLi128ELi128ELNSA_4UMMA5MajorE0ELSP_0ELNSO_7ScaleInE0ELSQ_0EEEEEENSA_6LayoutISE_NSB_IJNSC_ILi0EEESU_SU_EEEEENSB_IJNSA_10UnderscoreESX_SX_EEEEENS7_6detail27Sm100ImplicitGemmTileTraitsINSA_20SM90_TMA_LOAD_IM2COLENSA_14ComposedLayoutINSA_7SwizzleILi2ELi4ELi3EEENSA_18smem_ptr_flag_bitsILi16EEENST_INSB_IJNSC_ILi8EEESH_EEENSB_IJSH_SD_EEEEEEEvEENS11_INSA_13SM90_TMA_LOADES1C_vEEEENS_8epilogue10collective18CollectiveEpilogueINS1H_23Sm100TmaWarpSpecializedILi4ELi2ELi32ELb1ELb0EEEJSJ_NSB_IJNST_ISG_SD_EENST_ISH_SD_EEEEESK_NSB_IJNSB_IJlllEEESD_SU_EEESK_S1Q_NS1H_6fusion15FusionCallbacksIS1L_NS1R_17LinearCombinationISK_fSK_fLNS_15FloatRoundStyleE2EEESJ_S1O_JEEENSA_5SM1004TMEM4LOAD26SM100_TMEM_LOAD_32dp32b32xES12_S1C_NSA_39AutoVectorizingCopyWithAssumedAlignmentILi128EEENSA_21SM90_TMA_STORE_IM2COLES1C_S22_S22_EEEvvEEEEvNT_6ParamsE,@function
        .size           _ZN7cutlass13device_kernelINS_4conv6kernel13ConvUniversalINS1_16ConvProblemShapeILNS1_8OperatorE0ELi2EEENS1_10collective14CollectiveConvINS1_47MainloopSm100TmaUmmaWarpSpecializedImplicitGemmILS5_0ELi12ELi2ELi1ELi2EN4cute5tupleIJNSA_1CILi1EEESD_SD_EEEEENSB_IJNSC_ILi128EEESG_NSB_IJNSC_ILi32EEEEEEEEENS_6half_tESK_NSA_8TiledMMAINSA_8MMA_AtomIJNSA_20SM100_MMA_F16BF16_SSISK_SK_fLi128ELi128ELNSA_4UMMA5MajorE0ELSP_0ELNSO_7ScaleInE0ELSQ_0EEEEEENSA_6LayoutISE_NSB_IJNSC_ILi0EEESU_SU_EEEEENSB_IJNSA_10UnderscoreESX_SX_EEEEENS7_6detail27Sm100ImplicitGemmTileTraitsINSA_20SM90_TMA_LOAD_IM2COLENSA_14ComposedLayoutINSA_7SwizzleILi2ELi4ELi3EEENSA_18smem_ptr_flag_bitsILi16EEENST_INSB_IJNSC_ILi8EEESH_EEENSB_IJSH_SD_EEEEEEEvEENS11_INSA_13SM90_TMA_LOADES1C_vEEEENS_8epilogue10collective18CollectiveEpilogueINS1H_23Sm100TmaWarpSpecializedILi4ELi2ELi32ELb1ELb0EEEJSJ_NSB_IJNST_ISG_SD_EENST_ISH_SD_EEEEESK_NSB_IJNSB_IJlllEEESD_SU_EEESK_S1Q_NS1H_6fusion15FusionCallbacksIS1L_NS1R_17LinearCombinationISK_fSK_fLNS_15FloatRoundStyleE2EEESJ_S1O_JEEENSA_5SM1004TMEM4LOAD26SM100_TMEM_LOAD_32dp32b32xES12_S1C_NSA_39AutoVectorizingCopyWithAssumedAlignmentILi128EEENSA_21SM90_TMA_STORE_IM2COLES1C_S22_S22_EEEvvEEEEvNT_6ParamsE,(.L_x_191 - _ZN7cutlass13device_kernelINS_4conv6kernel13ConvUniversalINS1_16ConvProblemShapeILNS1_8OperatorE0ELi2EEENS1_10collective14CollectiveConvINS1_47MainloopSm100TmaUmmaWarpSpecializedImplicitGemmILS5_0ELi12ELi2ELi1ELi2EN4cute5tupleIJNSA_1CILi1EEESD_SD_EEEEENSB_IJNSC_ILi128EEESG_NSB_IJNSC_ILi32EEEEEEEEENS_6half_tESK_NSA_8TiledMMAINSA_8MMA_AtomIJNSA_20SM100_MMA_F16BF16_SSISK_SK_fLi128ELi128ELNSA_4UMMA5MajorE0ELSP_0ELNSO_7ScaleInE0ELSQ_0EEEEEENSA_6LayoutISE_NSB_IJNSC_ILi0EEESU_SU_EEEEENSB_IJNSA_10UnderscoreESX_SX_EEEEENS7_6detail27Sm100ImplicitGemmTileTraitsINSA_20SM90_TMA_LOAD_IM2COLENSA_14ComposedLayoutINSA_7SwizzleILi2ELi4ELi3EEENSA_18smem_ptr_flag_bitsILi16EEENST_INSB_IJNSC_ILi8EEESH_EEENSB_IJSH_SD_EEEEEEEvEENS11_INSA_13SM90_TMA_LOADES1C_vEEEENS_8epilogue10collective18CollectiveEpilogueINS1H_23Sm100TmaWarpSpecializedILi4ELi2ELi32ELb1ELb0EEEJSJ_NSB_IJNST_ISG_SD_EENST_ISH_SD_EEEEESK_NSB_IJNSB_IJlllEEESD_SU_EEESK_S1Q_NS1H_6fusion15FusionCallbacksIS1L_NS1R_17LinearCombinationISK_fSK_fLNS_15FloatRoundStyleE2EEESJ_S1O_JEEENSA_5SM1004TMEM4LOAD26SM100_TMEM_LOAD_32dp32b32xES12_S1C_NSA_39AutoVectorizingCopyWithAssumedAlignmentILi128EEENSA_21SM90_TMA_STORE_IM2COLES1C_S22_S22_EEEvvEEEEvNT_6ParamsE)
        .other          _ZN7cutlass13device_kernelINS_4conv6kernel13ConvUniversalINS1_16ConvProblemShapeILNS1_8OperatorE0ELi2EEENS1_10collective14CollectiveConvINS1_47MainloopSm100TmaUmmaWarpSpecializedImplicitGemmILS5_0ELi12ELi2ELi1ELi2EN4cute5tupleIJNSA_1CILi1EEESD_SD_EEEEENSB_IJNSC_ILi128EEESG_NSB_IJNSC_ILi32EEEEEEEEENS_6half_tESK_NSA_8TiledMMAINSA_8MMA_AtomIJNSA_20SM100_MMA_F16BF16_SSISK_SK_fLi128ELi128ELNSA_4UMMA5MajorE0ELSP_0ELNSO_7ScaleInE0ELSQ_0EEEEEENSA_6LayoutISE_NSB_IJNSC_ILi0EEESU_SU_EEEEENSB_IJNSA_10UnderscoreESX_SX_EEEEENS7_6detail27Sm100ImplicitGemmTileTraitsINSA_20SM90_TMA_LOAD_IM2COLENSA_14ComposedLayoutINSA_7SwizzleILi2ELi4ELi3EEENSA_18smem_ptr_flag_bitsILi16EEENST_INSB_IJNSC_ILi8EEESH_EEENSB_IJSH_SD_EEEEEEEvEENS11_INSA_13SM90_TMA_LOADES1C_vEEEENS_8epilogue10collective18CollectiveEpilogueINS1H_23Sm100TmaWarpSpecializedILi4ELi2ELi32ELb1ELb0EEEJSJ_NSB_IJNST_ISG_SD_EENST_ISH_SD_EEEEESK_NSB_IJNSB_IJlllEEESD_SU_EEESK_S1Q_NS1H_6fusion15FusionCallbacksIS1L_NS1R_17LinearCombinationISK_fSK_fLNS_15FloatRoundStyleE2EEESJ_S1O_JEEENSA_5SM1004TMEM4LOAD26SM100_TMEM_LOAD_32dp32b32xES12_S1C_NSA_39AutoVectorizingCopyWithAssumedAlignmentILi128EEENSA_21SM90_TMA_STORE_IM2COLES1C_S22_S22_EEEvvEEEEvNT_6ParamsE,@"STO_CUDA_ENTRY STV_DEFAULT"
_ZN7cutlass13device_kernelINS_4conv6kernel13ConvUniversalINS1_16ConvProblemShapeILNS1_8OperatorE0ELi2EEENS1_10collective14CollectiveConvINS1_47MainloopSm100TmaUmmaWarpSpecializedImplicitGemmILS5_0ELi12ELi2ELi1ELi2EN4cute5tupleIJNSA_1CILi1EEESD_SD_EEEEENSB_IJNSC_ILi128EEESG_NSB_IJNSC_ILi32EEEEEEEEENS_6half_tESK_NSA_8TiledMMAINSA_8MMA_AtomIJNSA_20SM100_MMA_F16BF16_SSISK_SK_fLi128ELi128ELNSA_4UMMA5MajorE0ELSP_0ELNSO_7ScaleInE0ELSQ_0EEEEEENSA_6LayoutISE_NSB_IJNSC_ILi0EEESU_SU_EEEEENSB_IJNSA_10UnderscoreESX_SX_EEEEENS7_6detail27Sm100ImplicitGemmTileTraitsINSA_20SM90_TMA_LOAD_IM2COLENSA_14ComposedLayoutINSA_7SwizzleILi2ELi4ELi3EEENSA_18smem_ptr_flag_bitsILi16EEENST_INSB_IJNSC_ILi8EEESH_EEENSB_IJSH_SD_EEEEEEEvEENS11_INSA_13SM90_TMA_LOADES1C_vEEEENS_8epilogue10collective18CollectiveEpilogueINS1H_23Sm100TmaWarpSpecializedILi4ELi2ELi32ELb1ELb0EEEJSJ_NSB_IJNST_ISG_SD_EENST_ISH_SD_EEEEESK_NSB_IJNSB_IJlllEEESD_SU_EEESK_S1Q_NS1H_6fusion15FusionCallbacksIS1L_NS1R_17LinearCombinationISK_fSK_fLNS_15FloatRoundStyleE2EEESJ_S1O_JEEENSA_5SM1004TMEM4LOAD26SM100_TMEM_LOAD_32dp32b32xES12_S1C_NSA_39AutoVectorizingCopyWithAssumedAlignmentILi128EEENSA_21SM90_TMA_STORE_IM2COLES1C_S22_S22_EEEvvEEEEvNT_6ParamsE:
[----:B------:R-:W1:Y:S01]  /*0000*/  LDC R1, c[0x0][0x37c] ;  /* 0x0000df00ff017b82 */ /* 0x000e620000000800 */
[----:B------:R-:W2:Y:S01]  /*0010*/  S2R R101, SR_TID.X ;  /* 0x0000000000657919 */ /* 0x000ea20000002100 */
[----:B------:R-:W3:Y:S01]  /*0020*/  LDCU.64 UR4, c[0x0][0x890] ;  /* 0x00011200ff0477ac */ /* 0x000ee20008000a00 */
[----:B-1----:R-:W-:Y:S01]  /*0030*/  VIADD R1, R1, 0xfffffff8 ;  /* 0xfffffff801017836 */ /* 0x002fe20000000000 */
[----:B------:R-:W-:Y:S02]  /*0040*/  PRMT R92, RZ, 0x7610, R92 ;  /* 0x00007610ff5c7816 */ /* 0x000fe4000000005c */
[----:B------:R-:W-:Y:S01]  /*0050*/  ELECT P5, URZ, PT ;  /* 0x0000000000ff782f */ /* 0x000fe200038a0000 */
[----:B------:R-:W1:Y:S01]  /*0060*/  LDCU.64 UR48, c[0x0][0x358] ;  /* 0x00006b00ff3077ac */ /* 0x000e620008000a00 */
[----:B---3--:R-:W-:-:S04]  /*0070*/  UISETP.NE.U32.AND UP0, UPT, UR4, URZ, UPT ;  /* 0x000000ff0400728c */ /* 0x008fc8000bf05070 */
[----:B------:R-:W-:Y:S01]  /*0080*/  UISETP.NE.AND.EX UP0, UPT, UR5, URZ, UPT, UP0 ;  /* 0x000000ff0500728c */ /* 0x000fe2000bf05300 */
[----:B--2---:R-:W-:-:S05]  /*0090*/  SHF.R.U32.HI R103, RZ, 0x5, R101 ;  /* 0x00000005ff677819 */ /* 0x004fca0000011665 */
[----:B------:R-:W2:Y:S02]  /*00a0*/  SHFL.IDX PT, R0, R103, RZ, 0x1f ;  /* 0x00001fff67007589 */ /* 0x000ea400000e0000 */
[----:B--2---:R-:W-:Y:S01]  /*00b0*/  R2UR UR8, R0 ;  /* 0x00000000000872ca */ /* 0x004fe200000e0000 */
[----:B-1----:R-:W-:-:S14]  /*00c0*/  BRA.U UP0, `(.L_x_0) ;  /* 0x00000001002c7547 */ /* 0x002fdc000b800000 */
[----:B------:R-:W1:Y:S02]  /*00d0*/  LDCU.64 UR6, c[0x0][0x888] ;  /* 0x00011100ff0677ac */ /* 0x000e640008000a00 */
[----:B-1----:R-:W-:-:S04]  /*00e0*/  UISETP.NE.U32.AND UP0, UPT, UR6, URZ, UPT ;  /* 0x000000ff0600728c */ /* 0x002fc8000bf05070 */
[----:B------:R-:W-:-:S09]  /*00f0*/  UISETP.NE.AND.EX UP0, UPT, UR7, URZ, UPT, UP0 ;  /* 0x000000ff0700728c */ /* 0x000fd2000bf05300 */
[----:B------:R-:W-:Y:S05]  /*0100*/  BRA.U !UP0, `(.L_x_1) ;  /* 0x0000000108107547 */ /* 0x000fea000b800000 */
[----:B------:R-:W1:Y:S02]  /*0110*/  LDC.64 R2, c[0x0][0x888] ;  /* 0x00022200ff027b82 */ /* 0x000e640000000a00 */
[----:B-1----:R1:W5:Y:S01]  /*0120*/  LDG.E R49, desc[UR48][R2.64] ;  /* 0x0000003002317981 */ /* 0x002362000c1e1900 */
[----:B------:R-:W-:Y:S01]  /*0130*/  HFMA2 R92, -RZ, RZ, 0, 5.9604644775390625e-08 ;  /* 0x00000001ff5c7431 */ /* 0x000fe200000001ff */
[----:B------:R-:W-:Y:S05]  /*0140*/  BRA `(.L_x_0) ;  /* 0x00000000000c7947 */ /* 0x000fea0003800000 */
.L_x_1:
[----:B------:R-:W1:Y:S01]  /*0150*/  LDCU UR6, c[0x0][0x880] ;  /* 0x00011000ff0677ac */ /* 0x000e620008000800 */
[----:B------:R-:W-:Y:S01]  /*0160*/  HFMA2 R92, -RZ, RZ, 0, 5.9604644775390625e-08 ;  /* 0x00000001ff5c7431 */ /* 0x000fe200000001ff */
[----:B-1----:R-:W-:-:S07]  /*0170*/  MOV R49, UR6 ;  /* 0x0000000600317c02 */ /* 0x002fce0008000f00 */
.L_x_0:
[----:B------:R-:W2:Y:S02]  /*0180*/  LDCU.64 UR6, c[0x0][0x8b0] ;  /* 0x00011600ff0677ac */ /* 0x000ea40008000a00 */
[----:B--2---:R-:W-:-:S04]  /*0190*/  UISETP.NE.U32.AND UP0, UPT, UR6, URZ, UPT ;  /* 0x000000ff0600728c */ /* 0x004fc8000bf05070 */
[----:B------:R-:W-:-:S09]  /*01a0*/  UISETP.NE.AND.EX UP0, UPT, UR7, URZ, UPT, UP0 ;  /* 0x000000ff0700728c */ /* 0x000fd2000bf05300 */
[----:B------:R-:W-:Y:S05]  /*01b0*/  BRA.U UP0, `(.L_x_2) ;  /* 0x0000000100247547 */ /* 0x000fea000b800000 */
[----:B------:R-:W2:Y:S02]  /*01c0*/  LDCU.64 UR6, c[0x0][0x8a8] ;  /* 0x00011500ff0677ac */ /* 0x000ea40008000a00 */
[----:B--2---:R-:W-:-:S04]  /*01d0*/  UISETP.NE.U32.AND UP0, UPT, UR6, URZ, UPT ;  /* 0x000000ff0600728c */ /* 0x004fc8000bf05070 */
[----:B------:R-:W-:-:S09]  /*01e0*/  UISETP.NE.AND.EX UP0, UPT, UR7, URZ, UPT, UP0 ;  /* 0x000000ff0700728c */ /* 0x000fd2000bf05300 */
[----:B------:R-:W-:Y:S05]  /*01f0*/  BRA.U !UP0, `(.L_x_3) ;  /* 0x00000001080c7547 */ /* 0x000fea000b800000 */
[----:B-1----:R-:W1:Y:S02]  /*0200*/  LDC.64 R2, c[0x0][0x8a8] ;  /* 0x00022a00ff027b82 */ /* 0x002e640000000a00 */
[----:B-1----:R2:W5:Y:S01]  /*0210*/  LDG.E R47, desc[UR48][R2.64] ;  /* 0x00000030022f7981 */ /* 0x002562000c1e1900 */
[----:B------:R-:W-:Y:S05]  /*0220*/  BRA `(.L_x_2) ;  /* 0x0000000000087947 */ /* 0x000fea0003800000 */
.L_x_3:
[----:B------:R-:W2:Y:S02]  /*0230*/  LDCU UR6, c[0x0][0x8a0] ;  /* 0x00011400ff0677ac */ /* 0x000ea40008000800 */
[----:B--2---:R-:W-:Y:S02]  /*0240*/  MOV R47, UR6 ;  /* 0x00000006002f7c02 */ /* 0x004fe40008000f00 */
.L_x_2:
[----:B------:R-:W-:Y:S01]  /*0250*/  IMAD.U32 R0, RZ, RZ, UR8 ;  /* 0x00000008ff007e24 */ /* 0x000fe2000f8e00ff */
[----:B------:R-:W-:Y:S04]  /*0260*/  BSSY.RECONVERGENT B0, `(.L_x_4) ;  /* 0x000000c000007945 */ /* 0x000fe80003800200 */
[C---:B------:R-:W-:Y:S02]  /*0270*/  ISETP.NE.OR P1, PT, R0.reuse, 0x1, !P5 ;  /* 0x000000010000780c */ /* 0x040fe40006f25670 */
[----:B------:R-:W-:-:S11]  /*0280*/  ISETP.NE.OR P0, PT, R0, 0x3, !P5 ;  /* 0x000000030000780c */ /* 0x000fd60006f05670 */
[----:B------:R-:W-:Y:S05]  /*0290*/  @P1 BRA `(.L_x_5) ;  /* 0x0000000000201947 */ /* 0x000fea0003800000 */
[----:B------:R-:W3:Y:S02]  /*02a0*/  LDCU.64 UR6, c[0x0][0x348] ;  /* 0x00006900ff0677ac */ /* 0x000ee40008000a00 */
[----:B---3--:R-:W-:Y:S02]  /*02b0*/  UIADD3 UR10, UP1, UPT, UR6, 0x80, URZ ;  /* 0x00000080060a7890 */ /* 0x008fe4000ff3e0ff */
[----:B------:R-:W-:Y:S02]  /*02c0*/  UIADD3 UR6, UP0, UPT, UR6, 0x180, URZ ;  /* 0x0000018006067890 */ /* 0x000fe4000ff1e0ff */
[----:B------:R-:W-:Y:S02]  /*02d0*/  UIADD3.X UR11, UPT, UPT, URZ, UR7, URZ, UP1, !UPT ;  /* 0x00000007ff0b7290 */ /* 0x000fe40008ffe4ff */
[----:B------:R-:W-:-:S07]  /*02e0*/  UIADD3.X UR7, UPT, UPT, URZ, UR7, URZ, UP0, !UPT ;  /* 0x00000007ff077290 */ /* 0x000fce00087fe4ff */
[----:B------:R3:W-:Y:S02]  /*02f0*/  UTMACCTL.PF [UR10] ;  /* 0x000000000a0079b9 */ /* 0x0007e40008040000 */
[----:B------:R3:W-:Y:S02]  /*0300*/  UTMACCTL.PF [UR6] ;  /* 0x00000000060079b9 */ /* 0x0007e40008040000 */
[----:B---3--:R-:W-:Y:S01]  /*0310*/  NOP ;  /* 0x0000000000007918 */ /* 0x008fe20000000000 */
.L_x_5:
[----:B------:R-:W-:Y:S05]  /*0320*/  BSYNC.RECONVERGENT B0 ;  /* 0x0000000000007941 */ /* 0x000fea0003800200 */
.L_x_4:
[----:B------:R-:W-:Y:S04]  /*0330*/  BSSY.RECONVERGENT B0, `(.L_x_6) ;  /* 0x000000a000007945 */ /* 0x000fe80003800200 */
        /* <DEDUP_REMOVED lines=9> */
.L_x_7:
[----:B------:R-:W-:Y:S05]  /*03d0*/  BSYNC.RECONVERGENT B0 ;  /* 0x0000000000007941 */ /* 0x000fea0003800200 */
.L_x_6:
[----:B------:R-:W3:Y:S01]  /*03e0*/  LDCU.64 UR6, c[0x0][0x888] ;  /* 0x00011100ff0677ac */ /* 0x000ee20008000a00 */
[----:B------:R-:W-:Y:S02]  /*03f0*/  UISETP.EQ.U32.AND UP1, UPT, UR4, URZ, UPT ;  /* 0x000000ff0400728c */ /* 0x000fe4000bf22070 */
[----:B------:R-:W-:Y:S02]  /*0400*/  UPLOP3.LUT UP2, UPT, UPT, UPT, UPT, 0x80, 0x8 ;  /* 0x000000000008789c */ /* 0x000fe40003f4f070 */
[----:B---3--:R-:W-:-:S04]  /*0410*/  UISETP.NE.U32.AND UP0, UPT, UR6, URZ, UPT ;  /* 0x000000ff0600728c */ /* 0x008fc8000bf05070 */
[----:B------:R-:W-:-:S04]  /*0420*/  UISETP.NE.AND.EX UP0, UPT, UR7, URZ, UPT, UP0 ;  /* 0x000000ff0700728c */ /* 0x000fc8000bf05300 */
[----:B------:R-:W-:-:S04]  /*0430*/  UISETP.EQ.OR.EX UP3, UPT, UR5, URZ, !UP0, UP1 ;  /* 0x000000ff0500728c */ /* 0x000fc8000c762710 */
[----:B------:R-:W-:-:S05]  /*0440*/  UP2UR UR53, UPR, URZ, 0x8 ;  /* 0x00000008ff357883 */ /* 0x000fca0008000000 */
[----:B------:R-:W-:Y:S07]  /*0450*/  BRA.U !UP3, `(.L_x_8) ;  /* 0x000000010b207547 */ /* 0x000fee000b800000 */
[----:B------:R-:W-:Y:S01]  /*0460*/  UISETP.NE.U32.AND UP2, UPT, UR4, URZ, UPT ;  /* 0x000000ff0400728c */ /* 0x000fe2000bf45070 */
[----:B-----5:R-:W-:Y:S01]  /*0470*/  FSETP.NEU.AND P0, PT, R49, RZ, PT ;  /* 0x000000ff3100720b */ /* 0x020fe20003f0d000 */
[----:B------:R-:W-:Y:S02]  /*0480*/  USEL UR4, URZ, 0xffffffff, UP0 ;  /* 0xffffffffff047887 */ /* 0x000fe40008000000 */
[----:B------:R-:W-:-:S10]  /*0490*/  UISETP.NE.AND.EX UP2, UPT, UR5, URZ, UPT, UP2 ;  /* 0x000000ff0500728c */ /* 0x000fd4000bf45320 */
[----:B------:R-:W-:Y:S01]  /*04a0*/  VOTEU.ANY UP1, P0 ;  /* 0x0000000000ff7886 */ /* 0x000fe20000020100 */
[----:B------:R-:W-:-:S04]  /*04b0*/  @!UP2 USEL UR4, URZ, 0xffffffff, UP1 ;  /* 0xffffffffff04a887 */ /* 0x000fc80008800000 */
[----:B------:R-:W-:-:S04]  /*04c0*/  ULOP3.LUT UR4, UR4, 0x1, URZ, 0xc0, !UPT ;  /* 0x0000000104047892 */ /* 0x000fc8000f8ec0ff */
[----:B------:R-:W-:-:S11]  /*04d0*/  UISETP.NE.U32.AND UP2, UPT, UR4, 0x1, UPT ;  /* 0x000000010400788c */ /* 0x000fd6000bf45070 */
.L_x_8:
[----:B-12---:R-:W1:Y:S01]  /*04e0*/  SHFL.IDX PT, R2, R103, RZ, 0x1f ;  /* 0x00001fff67027589 */ /* 0x006e6200000e0000 */
[----:B------:R-:W-:-:S04]  /*04f0*/  UISETP.NE.AND UP1, UPT, UR8, 0x2, UPT ;  /* 0x000000020800788c */ /* 0x000fc8000bf25270 */
[----:B------:R-:W-:Y:S01]  /*0500*/  USEL UR6, URZ, 0x1, UP1 ;  /* 0x00000001ff067887 */ /* 0x000fe20008800000 */
[----:B-1----:R-:W-:-:S13]  /*0510*/  ISETP.NE.AND P0, PT, R2, RZ, PT ;  /* 0x000000ff0200720c */ /* 0x002fda0003f05270 */
[----:B------:R-:W-:Y:S05]  /*0520*/  @P0 BRA `(.L_x_9) ;  /* 0x0000000000940947 */ /* 0x000fea0003800000 */
[----:B------:R-:W-:Y:S01]  /*0530*/  ELECT P0, URZ, PT ;  /* 0x0000000000ff782f */ /* 0x000fe20003800000 */
[----:B------:R-:W-:-:S12]  /*0540*/  BSSY.RECONVERGENT B0, `(.L_x_9) ;  /* 0x0000023000007945 */ /* 0x000fd80003800200 */
[----:B------:R-:W-:Y:S05]  /*0550*/  @!P0 BRA `(.L_x_10) ;  /* 0x0000000000848947 */ /* 0x000fea0003800000 */
[----:B------:R-:W1:Y:S01]  /*0560*/  S2UR UR5, SR_CgaCtaId ;  /* 0x00000000000579c3 */ /* 0x000e620000008800 */
[----:B------:R-:W-:Y:S01]  /*0570*/  UMOV UR7, 0x400 ;  /* 0x0000040000077882 */ /* 0x000fe20000000000 */
[----:B------:R-:W-:Y:S02]  /*0580*/  UMOV UR4, 0x1 ;  /* 0x0000000100047882 */ /* 0x000fe40000000000 */
[----:B------:R-:W-:-:S04]  /*0590*/  UIADD3 UR10, UPT, UPT, -UR4, 0x100000, URZ ;  /* 0x00100000040a7890 */ /* 0x000fc8000fffe1ff */
[----:B------:R-:W-:Y:S02]  /*05a0*/  USHF.L.U32 UR11, UR10, 0xb, URZ ;  /* 0x0000000b0a0b7899 */ /* 0x000fe400080006ff */
[----:B------:R-:W-:Y:S02]  /*05b0*/  USHF.L.U32 UR10, UR10, 0x1, URZ ;  /* 0x000000010a0a7899 */ /* 0x000fe400080006ff */
[----:B-1----:R-:W-:Y:S01]  /*05c0*/  ULEA UR5, UR5, UR7, 0x18 ;  /* 0x0000000705057291 */ /* 0x002fe2000f8ec0ff */
[----:B------:R-:W1:Y:S11]  /*05d0*/  FENCE.VIEW.ASYNC.S ;  /* 0x00000000000073c6 */ /* 0x000e760000000000 */
[----:B-1----:R1:W2:Y:S01]  /*05e0*/  SYNCS.EXCH.64 URZ, [UR5], UR10 ;  /* 0x0000000a05ff75b2 */ /* 0x0022a20008000100 */
[----:B------:R1:W3:Y:S01]  /*05f0*/  SYNCS.EXCH.64 URZ, [UR5+0x60], UR10 ;  /* 0x0000600a05ff75b2 */ /* 0x0002e20008000100 */
[----:B------:R1:W4:Y:S01]  /*0600*/  SYNCS.EXCH.64 URZ, [UR5+0x8], UR10 ;  /* 0x0000080a05ff75b2 */ /* 0x0003220008000100 */
[----:B------:R1:W1:Y:S01]  /*0610*/  SYNCS.EXCH.64 URZ, [UR5+0x68], UR10 ;  /* 0x0000680a05ff75b2 */ /* 0x0002620008000100 */
        /* <DEDUP_REMOVED lines=20> */
[----:B--2---:R-:W-:Y:S01]  /*0760*/  NOP ;  /* 0x0000000000007918 */ /* 0x004fe20000000000 */
.L_x_10:
[----:B-1----:R-:W-:Y:S05]  /*0770*/  BSYNC.RECONVERGENT B0 ;  /* 0x0000000000007941 */ /* 0x002fea0003800200 */
.L_x_9:
[----:B------:R-:W1:Y:S01]  /*0780*/  SHFL.IDX PT, R2, R103, RZ, 0x1f ;  /* 0x00001fff67027589 */ /* 0x000e6200000e0000 */
[----:B------:R-:W-:Y:S01]  /*0790*/  NOP ;  /* 0x0000000000007918 */ /* 0x000fe20000000000 */
[----:B-1----:R-:W-:-:S13]  /*07a0*/  ISETP.NE.AND P0, PT, R2, 0x1, PT ;  /* 0x000000010200780c */ /* 0x002fda0003f05270 */
[----:B------:R-:W-:Y:S05]  /*07b0*/  @P0 BRA `(.L_x_11) ;  /* 0x0000000000580947 */ /* 0x000fea0003800000 */
[----:B------:R-:W1:Y:S01]  /*07c0*/  S2UR UR7, SR_CgaCtaId ;  /* 0x00000000000779c3 */ /* 0x000e620000008800 */
[----:B------:R-:W-:Y:S01]  /*07d0*/  UMOV UR9, 0x400 ;  /* 0x0000040000097882 */ /* 0x000fe20000000000 */
[----:B------:R-:W-:Y:S01]  /*07e0*/  UMOV UR5, 0x20 ;  /* 0x0000002000057882 */ /* 0x000fe20000000000 */
[----:B------:R-:W-:Y:S01]  /*07f0*/  UMOV UR4, 0x80 ;  /* 0x0000008000047882 */ /* 0x000fe20000000000 */
[----:B------:R-:W-:-:S04]  /*0800*/  UIADD3 UR10, UPT, UPT, -UR5, 0x100000, URZ ;  /* 0x00100000050a7890 */ /* 0x000fc8000fffe1ff */
[----:B------:R-:W-:Y:S02]  /*0810*/  USHF.L.U32 UR11, UR10, 0xb, URZ ;  /* 0x0000000b0a0b7899 */ /* 0x000fe400080006ff */
[----:B------:R-:W-:Y:S02]  /*0820*/  USHF.L.U32 UR10, UR10, 0x1, URZ ;  /* 0x000000010a0a7899 */ /* 0x000fe400080006ff */
[----:B------:R-:W-:-:S04]  /*0830*/  UIADD3 UR4, UPT, UPT, -UR4, 0x100000, URZ ;  /* 0x0010000004047890 */ /* 0x000fc8000fffe1ff */
[----:B------:R-:W-:Y:S02]  /*0840*/  USHF.L.U32 UR5, UR4, 0xb, URZ ;  /* 0x0000000b04057899 */ /* 0x000fe400080006ff */
[----:B------:R-:W-:Y:S01]  /*0850*/  USHF.L.U32 UR4, UR4, 0x1, URZ ;  /* 0x0000000104047899 */ /* 0x000fe200080006ff */
[----:B------:R-:W-:Y:S01]  /*0860*/  ELECT P0, URZ, PT ;  /* 0x0000000000ff782f */ /* 0x000fe20003800000 */
[----:B-1----:R-:W-:Y:S01]  /*0870*/  ULEA UR7, UR7, UR9, 0x18 ;  /* 0x0000000907077291 */ /* 0x002fe2000f8ec0ff */
[----:B------:R-:W1:Y:S11]  /*0880*/  FENCE.VIEW.ASYNC.S ;  /* 0x00000000000073c6 */ /* 0x000e760000000000 */
[----:B-1----:R1:W2:Y:S01]  /*0890*/  SYNCS.EXCH.64 URZ, [UR7+0xc0], UR10 ;  /* 0x0000c00a07ff75b2 */ /* 0x0022a20008000100 */
[----:B------:R1:W1:Y:S01]  /*08a0*/  SYNCS.EXCH.64 URZ, [UR7+0xe0], UR4 ;  /* 0x0000e00407ff75b2 */ /* 0x0002620008000100 */
[----:B------:R1:W1:Y:S01]  /*08b0*/  SYNCS.EXCH.64 URZ, [UR7+0xc8], UR10 ;  /* 0x0000c80a07ff75b2 */ /* 0x0002620008000100 */
[----:B------:R1:W1:Y:S01]  /*08c0*/  SYNCS.EXCH.64 URZ, [UR7+0xe8], UR4 ;  /* 0x0000e80407ff75b2 */ /* 0x0002620008000100 */
[----:B------:R1:W1:Y:S01]  /*08d0*/  SYNCS.EXCH.64 URZ, [UR7+0xd0], UR10 ;  /* 0x0000d00a07ff75b2 */ /* 0x0002620008000100 */
[----:B------:R1:W1:Y:S01]  /*08e0*/  SYNCS.EXCH.64 URZ, [UR7+0xf0], UR4 ;  /* 0x0000f00407ff75b2 */ /* 0x0002620008000100 */
[----:B------:R1:W1:Y:S01]  /*08f0*/  SYNCS.EXCH.64 URZ, [UR7+0xd8], UR10 ;  /* 0x0000d80a07ff75b2 */ /* 0x0002620008000100 */
[----:B------:R1:W1:Y:S01]  /*0900*/  SYNCS.EXCH.64 URZ, [UR7+0xf8], UR4 ;  /* 0x0000f80407ff75b2 */ /* 0x0002620008000100 */
[----:B------:R-:W-:Y:S01]  /*0910*/  NOP ;  /* 0x0000000000007918 */ /* 0x000fe20000000000 */
.L_x_11:
[----:B------:R-:W3:Y:S01]  /*0920*/  SHFL.IDX PT, R2, R103, RZ, 0x1f ;  /* 0x00001fff67027589 */ /* 0x000ee200000e0000 */
[----:B------:R-:W-:Y:S01]  /*0930*/  NOP ;  /* 0x0000000000007918 */ /* 0x000fe20000000000 */
[----:B---3--:R-:W-:-:S13]  /*0940*/  ISETP.NE.AND P0, PT, R2, 0x3, PT ;  /* 0x000000030200780c */ /* 0x008fda0003f05270 */
[----:B------:R-:W-:Y:S05]  /*0950*/  @P0 BRA `(.L_x_12) ;  /* 0x0000000000300947 */ /* 0x000fea0003800000 */
[----:B-1----:R-:W1:Y:S01]  /*0960*/  S2UR UR5, SR_CgaCtaId ;  /* 0x00000000000579c3 */ /* 0x002e620000008800 */
[----:B------:R-:W-:Y:S01]  /*0970*/  UMOV UR7, 0x400 ;  /* 0x0000040000077882 */ /* 0x000fe20000000000 */
[----:B------:R-:W-:Y:S01]  /*0980*/  UMOV UR4, 0x20 ;  /* 0x0000002000047882 */ /* 0x000fe20000000000 */
[----:B------:R-:W-:Y:S01]  /*0990*/  ELECT P0, URZ, PT ;  /* 0x0000000000ff782f */ /* 0x000fe20003800000 */
[----:B------:R-:W-:-:S04]  /*09a0*/  UIADD3 UR10, UPT, UPT, -UR4, 0x100000, URZ ;  /* 0x00100000040a7890 */ /* 0x000fc8000fffe1ff */
[----:B------:R-:W-:Y:S02]  /*09b0*/  USHF.L.U32 UR11, UR10, 0xb, URZ ;  /* 0x0000000b0a0b7899 */ /* 0x000fe400080006ff */
[----:B------:R-:W-:Y:S02]  /*09c0*/  USHF.L.U32 UR10, UR10, 0x1, URZ ;  /* 0x000000010a0a7899 */ /* 0x000fe400080006ff */
[----:B-1----:R-:W-:Y:S01]  /*09d0*/  ULEA UR5, UR5, UR7, 0x18 ;  /* 0x0000000705057291 */ /* 0x002fe2000f8ec0ff */
[----:B------:R-:W1:Y:S11]  /*09e0*/  FENCE.VIEW.ASYNC.S ;  /* 0x00000000000073c6 */ /* 0x000e760000000000 */
[----:B-1----:R3:W1:Y:S01]  /*09f0*/  SYNCS.EXCH.64 URZ, [UR5+0x100], UR10 ;  /* 0x0001000a05ff75b2 */ /* 0x0026620008000100 */
[----:B------:R3:W1:Y:S02]  /*0a00*/  SYNCS.EXCH.64 URZ, [UR5+0x108], UR10 ;  /* 0x0001080a05ff75b2 */ /* 0x0006640008000100 */
[----:B---3--:R-:W-:Y:S01]  /*0a10*/  NOP ;  /* 0x0000000000007918 */ /* 0x008fe20000000000 */
.L_x_12:
[----:B------:R-:W3:Y:S01]  /*0a20*/  SHFL.IDX PT, R2, R103, RZ, 0x1f ;  /* 0x00001fff67027589 */ /* 0x000ee200000e0000 */
[----:B------:R-:W-:Y:S01]  /*0a30*/  NOP ;  /* 0x0000000000007918 */ /* 0x000fe20000000000 */
[----:B---3--:R-:W-:-:S13]  /*0a40*/  ISETP.NE.AND P0, PT, R2, 0x4, PT ;  /* 0x000000040200780c */ /* 0x008fda0003f05270 */
[----:B------:R-:W-:Y:S05]  /*0a50*/  @P0 BRA `(.L_x_13) ;  /* 0x0000000000440947 */ /* 0x000fea0003800000 */
[----:B-1----:R-:W1:Y:S01]  /*0a60*/  S2UR UR5, SR_CgaCtaId ;  /* 0x00000000000579c3 */ /* 0x002e620000008800 */
[----:B------:R-:W-:Y:S01]  /*0a70*/  UMOV UR9, 0x100 ;  /* 0x0000010000097882 */ /* 0x000fe20000000000 */
[----:B------:R-:W-:Y:S01]  /*0a80*/  UMOV UR7, 0x400 ;  /* 0x0000040000077882 */ /* 0x000fe20000000000 */
[----:B------:R-:W-:Y:S01]  /*0a90*/  USEL UR9, UR9, 0xe0, UP2 ;  /* 0x000000e009097887 */ /* 0x000fe20009000000 */
[----:B------:R-:W-:Y:S01]  /*0aa0*/  UMOV UR4, 0x1 ;  /* 0x0000000100047882 */ /* 0x000fe20000000000 */
[----:B------:R-:W-:Y:S01]  /*0ab0*/  ELECT P0, URZ, PT ;  /* 0x0000000000ff782f */ /* 0x000fe20003800000 */
[----:B------:R-:W-:-:S04]  /*0ac0*/  UIADD3 UR10, UPT, UPT, -UR4, 0x100000, URZ ;  /* 0x00100000040a7890 */ /* 0x000fc8000fffe1ff */
[----:B------:R-:W-:Y:S02]  /*0ad0*/  USHF.L.U32 UR11, UR10, 0xb, URZ ;  /* 0x0000000b0a0b7899 */ /* 0x000fe400080006ff */
[----:B------:R-:W-:Y:S02]  /*0ae0*/  USHF.L.U32 UR10, UR10, 0x1, URZ ;  /* 0x000000010a0a7899 */ /* 0x000fe400080006ff */
        /* <DEDUP_REMOVED lines=8> */
.L_x_13:
[----:B------:R-:W3:Y:S01]  /*0b70*/  SHFL.IDX PT, R2, R103, RZ, 0x1f ;  /* 0x00001fff67027589 */ /* 0x000ee200000e0000 */
[----:B------:R-:W-:Y:S01]  /*0b80*/  NOP ;  /* 0x0000000000007918 */ /* 0x000fe20000000000 */
[----:B---3--:R-:W-:-:S13]  /*0b90*/  ISETP.NE.AND P0, PT, R2, 0x5, PT ;  /* 0x000000050200780c */ /* 0x008fda0003f05270 */
[----:B------:R-:W-:Y:S05]  /*0ba0*/  @P0 BRA `(.L_x_14) ;  /* 0x0000000000480947 */ /* 0x000fea0003800000 */
[----:B-1----:R-:W1:Y:S01]  /*0bb0*/  S2UR UR7, SR_CgaCtaId ;  /* 0x00000000000779c3 */ /* 0x002e620000008800 */
        /* <DEDUP_REMOVED lines=12> */
[----:B-1----:R3:W1:Y:S01]  /*0c80*/  SYNCS.EXCH.64 URZ, [UR7+0x120], UR10 ;  /* 0x0001200a07ff75b2 */ /* 0x0026620008000100 */
[----:B------:R3:W1:Y:S01]  /*0c90*/  SYNCS.EXCH.64 URZ, [UR7+0x130], UR4 ;  /* 0x0001300407ff75b2 */ /* 0x0006620008000100 */
[----:B------:R3:W1:Y:S01]  /*0ca0*/  SYNCS.EXCH.64 URZ, [UR7+0x128], UR10 ;  /* 0x0001280a07ff75b2 */ /* 0x0006620008000100 */
[----:B------:R3:W1:Y:S02]  /*0cb0*/  SYNCS.EXCH.64 URZ, [UR7+0x138], UR4 ;  /* 0x0001380407ff75b2 */ /* 0x0006640008000100 */
[----:B---3--:R-:W-:Y:S01]  /*0cc0*/  NOP ;  /* 0x0000000000007918 */ /* 0x008fe20000000000 */
.L_x_14:
[----:B-1----:R-:W1:Y:S01]  /*0cd0*/  S2UR UR5, SR_CTAID.X ;  /* 0x00000000000579c3 */ /* 0x002e620000002500 */
[----:B------:R-:W-:-:S05]  /*0ce0*/  CS2R.32 R91, SR_CgaSize ;  /* 0x00000000005b7805 */ /* 0x000fca0000008a00 */
[----:B------:R-:W-:-:S05]  /*0cf0*/  IMAD R91, R91, -0xa0, RZ ;  /* 0xffffff605b5b7824 */ /* 0x000fca00078e02ff */
[----:B------:R-:W-:-:S14]  /*0d00*/  R2UR UR9, R91 ;  /* 0x000000005b0972ca */ /* 0x000fdc00000e0000 */
[----:B------:R-:W3:Y:S01]  /*0d10*/  LDCU UR9, c[0x0][UR9+0x2b0] ;  /* 0x00005600090977ac */ /* 0x000ee20008000800 */
[----:B------:R-:W-:Y:S01]  /*0d20*/  NOP ;  /* 0x0000000000007918 */ /* 0x000fe20000000000 */
[----:B------:R-:W-:-:S05]  /*0d30*/  CS2R.32 R91, SR_CgaSize ;  /* 0x00000000005b7805 */ /* 0x000fca0000008a00 */
[----:B------:R-:W-:-:S05]  /*0d40*/  IMAD R91, R91, -0xa0, RZ ;  /* 0xffffff605b5b7824 */ /* 0x000fca00078e02ff */
[----:B------:R-:W-:-:S14]  /*0d50*/  R2UR UR7, R91 ;  /* 0x000000005b0772ca */ /* 0x000fdc00000e0000 */
[----:B------:R-:W2:Y:S01]  /*0d60*/  LDCU UR7, c[0x0][UR7+0x2b4] ;  /* 0x00005680070777ac */ /* 0x000ea20008000800 */
[----:B------:R-:W4:Y:S08]  /*0d70*/  S2UR UR4, SR_CTAID.Y ;  /* 0x00000000000479c3 */ /* 0x000f300000002600 */
[----:B------:R-:W2:Y:S01]  /*0d80*/  LDC R10, c[0x0][0xb24] ;  /* 0x0002c900ff0a7b82 */ /* 0x000ea20000000800 */
[----:B-1----:R-:W-:-:S02]  /*0d90*/  I2FP.F32.U32 R91, UR5 ;  /* 0x00000005005b7c45 */ /* 0x002fc40008201000 */
[----:B------:R-:W-:-:S05]  /*0da0*/  CS2R.32 R3, SR_CgaSize ;  /* 0x0000000000037805 */ /* 0x000fca0000008a00 */
[----:B------:R-:W-:-:S06]  /*0db0*/  IMAD R3, R3, -0xa0, RZ ;  /* 0xffffff6003037824 */ /* 0x000fcc00078e02ff */
[----:B------:R-:W1:Y:S01]  /*0dc0*/  LDC R3, c[0x0][R3+0x2a0] ;  /* 0x0000a80003037b82 */ /* 0x000e620000000800 */
[----:B------:R-:W-:Y:S01]  /*0dd0*/  MOV R17, UR5 ;  /* 0x0000000500117c02 */ /* 0x000fe20008000f00 */
[----:B---3--:R-:W-:Y:S01]  /*0de0*/  FMUL R91, R91, UR9 ;  /* 0x000000095b5b7c20 */ /* 0x008fe20008400000 */
[----:B----4-:R-:W-:Y:S02]  /*0df0*/  I2FP.F32.U32 R90, UR4 ;  /* 0x00000004005a7c45 */ /* 0x010fe40008201000 */
[----:B------:R-:W-:-:S05]  /*0e00*/  CS2R.32 R2, SR_CgaSize ;  /* 0x0000000000027805 */ /* 0x000fca0000008a00 */
[----:B------:R-:W-:-:S06]  /*0e10*/  IMAD R2, R2, -0xa0, RZ ;  /* 0xffffff6002027824 */ /* 0x000fcc00078e02ff */
[----:B------:R-:W3:Y:S01]  /*0e20*/  LDC R2, c[0x0][R2+0x2a4] ;  /* 0x0000a90002027b82 */ /* 0x000ee20000000800 */
[----:B------:R-:W-:Y:S01]  /*0e30*/  MOV R14, UR4 ;  /* 0x00000004000e7c02 */ /* 0x000fe20008000f00 */
[----:B------:R-:W4:Y:S01]  /*0e40*/  F2I.U32.TRUNC.NTZ R91, R91 ;  /* 0x0000005b005b7305 */ /* 0x000f22000020f000 */
[----:B--2---:R-:W-:-:S05]  /*0e50*/  FMUL R90, R90, UR7 ;  /* 0x000000075a5a7c20 */ /* 0x004fca0008400000 */
[----:B------:R-:W-:Y:S01]  /*0e60*/  BAR.SYNC.DEFER_BLOCKING 0x0 ;  /* 0x0000000000007b1d */ /* 0x000fe20000010000 */
[----:B------:R-:W-:-:S05]  /*0e70*/  ISETP.GE.AND P0, PT, R10, 0x1, PT ;  /* 0x000000010a00780c */ /* 0x000fca0003f06270 */
[----:B------:R-:W2:Y:S02]  /*0e80*/  F2I.U32.TRUNC.NTZ R90, R90 ;  /* 0x0000005a005a7305 */ /* 0x000ea4000020f000 */
[----:B------:R-:W3:Y:S01]  /*0e90*/  S2UR UR57, SR_CTAID.Z ;  /* 0x00000000003979c3 */ /* 0x000ee20000002700 */
[----:B----4-:R-:W-:-:S05]  /*0ea0*/  IADD3 R91, PT, PT, -R91, RZ, RZ ;  /* 0x000000ff5b5b7210 */ /* 0x010fca0007ffe1ff */
[----:B-1----:R-:W-:Y:S01]  /*0eb0*/  IMAD R91, R3, R91, UR5 ;  /* 0x00000005035b7e24 */ /* 0x002fe2000f8e025b */
[----:B--2---:R-:W-:-:S05]  /*0ec0*/  IADD3 R90, PT, PT, -R90, RZ, RZ ;  /* 0x000000ff5a5a7210 */ /* 0x004fca0007ffe1ff */
[----:B---3--:R-:W-:Y:S01]  /*0ed0*/  IMAD R90, R2, R90, UR4 ;  /* 0x00000004025a7e24 */ /* 0x008fe2000f8e025a */
[----:B------:R-:W-:Y:S06]  /*0ee0*/  @!P0 BRA `(.L_x_15) ;  /* 0x0000000000b88947 */ /* 0x000fec0003800000 */
[----:B------:R-:W1:Y:S01]  /*0ef0*/  LDC.64 R4, c[0x0][0xb18] ;  /* 0x0002c600ff047b82 */ /* 0x000e620000000a00 */
[----:B------:R-:W-:-:S07]  /*0f00*/  ISETP.NE.AND P0, PT, R10, 0x1, PT ;  /* 0x000000010a00780c */ /* 0x000fce0003f05270 */
[----:B------:R-:W2:Y:S08]  /*0f10*/  LDC R9, c[0x0][0xb0c] ;  /* 0x0002c300ff097b82 */ /* 0x000eb00000000800 */
[----:B------:R-:W3:Y:S08]  /*0f20*/  LDC R12, c[0x0][0x370] ;  /* 0x0000dc00ff0c7b82 */ /* 0x000ef00000000800 */
[----:B------:R-:W4:Y:S01]  /*0f30*/  LDC R11, c[0x0][0x374] ;  /* 0x0000dd00ff0b7b82 */ /* 0x000f220000000800 */
[----:B-1----:R-:W-:-:S07]  /*0f40*/  ISETP.NE.AND P1, PT, R4, 0x1, PT ;  /* 0x000000010400780c */ /* 0x002fce0003f25270 */
[----:B------:R-:W3:Y:S01]  /*0f50*/  LDC.64 R6, c[0x0][0xb10] ;  /* 0x0002c400ff067b82 */ /* 0x000ee20000000a00 */
[----:B--2---:R-:W-:-:S07]  /*0f60*/  ISETP.NE.AND P2, PT, R9, 0x1, PT ;  /* 0x000000010900780c */ /* 0x004fce0003f45270 */
[----:B------:R-:W1:Y:S08]  /*0f70*/  LDC R8, c[0x0][0xb20] ;  /* 0x0002c800ff087b82 */ /* 0x000e700000000800 */
[----:B------:R-:W2:Y:S01]  /*0f80*/  LDC.64 R2, c[0x0][0xb28] ;  /* 0x0002ca00ff027b82 */ /* 0x000ea20000000a00 */
[----:B----4-:R-:W-:-:S04]  /*0f90*/  IMAD.HI.U32 R13, R11, R5, RZ ;  /* 0x000000050b0d7227 */ /* 0x010fc800078e00ff */
[----:B------:R-:W-:-:S04]  /*0fa0*/  IMAD.HI.U32 R5, R14, R5, RZ ;  /* 0x000000050e057227 */ /* 0x000fc800078e00ff */
[----:B---3--:R-:W-:-:S05]  /*0fb0*/  IMAD.HI.U32 R15, R12, R6, RZ ;  /* 0x000000060c0f7227 */ /* 0x008fca00078e00ff */
[-C--:B------:R-:W-:Y:S01]  /*0fc0*/  @P2 SHF.R.U32.HI R12, RZ, R7.reuse, R15 ;  /* 0x00000007ff0c2219 */ /* 0x080fe2000001160f */
[----:B------:R-:W-:Y:S01]  /*0fd0*/  IMAD.HI.U32 R15, R17, R6, RZ ;  /* 0x00000006110f7227 */ /* 0x000fe200078e00ff */
[-C--:B-1----:R-:W-:Y:S02]  /*0fe0*/  @P1 SHF.R.U32.HI R11, RZ, R8.reuse, R13 ;  /* 0x00000008ff0b1219 */ /* 0x082fe4000001160d */
[----:B------:R-:W-:Y:S02]  /*0ff0*/  SHF.R.U32.HI R5, RZ, R8, R5 ;  /* 0x00000008ff057219 */ /* 0x000fe40000011605 */
[----:B------:R-:W-:Y:S02]  /*1000*/  SHF.R.U32.HI R15, RZ, R7, R15 ;  /* 0x00000007ff0f7219 */ /* 0x000fe4000001160f */
[----:B------:R-:W-:Y:S01]  /*1010*/  SEL R5, R14, R5, !P1 ;  /* 0x000000050e057207 */ /* 0x000fe20004800000 */
[----:B--2---:R-:W-:Y:S01]  /*1020*/  IMAD.HI.U32 R13, R11, R2, RZ ;  /* 0x000000020b0d7227 */ /* 0x004fe200078e00ff */
[----:B------:R-:W-:-:S03]  /*1030*/  SEL R15, R17, R15, !P2 ;  /* 0x0000000f110f7207 */ /* 0x000fc60005000000 */
[----:B------:R-:W-:Y:S01]  /*1040*/  IMAD.HI.U32 R6, R12, R2, RZ ;  /* 0x000000020c067227 */ /* 0x000fe200078e00ff */
[----:B------:R-:W-:-:S04]  /*1050*/  @P0 SHF.R.U32.HI R11, RZ, R3, R13 ;  /* 0x00000003ff0b0219 */ /* 0x000fc8000001160d */
[----:B------:R-:W-:Y:S01]  /*1060*/  @P0 SHF.R.U32.HI R12, RZ, R3, R6 ;  /* 0x00000003ff0c0219 */ /* 0x000fe20000011606 */
[----:B------:R-:W-:-:S04]  /*1070*/  IMAD R11, R11, R10, RZ ;  /* 0x0000000a0b0b7224 */ /* 0x000fc800078e02ff */
[----:B------:R-:W-:Y:S01]  /*1080*/  IMAD R6, R12, R10, RZ ;  /* 0x0000000a0c067224 */ /* 0x000fe200078e02ff */
[----:B------:R-:W-:-:S04]  /*1090*/  ISETP.GE.AND P1, PT, R5, R11, PT ;  /* 0x0000000b0500720c */ /* 0x000fc80003f26270 */
[----:B------:R-:W-:Y:S01]  /*10a0*/  ISETP.GE.OR P1, PT, R15, R6, P1 ;  /* 0x000000060f00720c */ /* 0x000fe20000f26670 */
[----:B------:R-:W-:-:S05]  /*10b0*/  IMAD.HI.U32 R6, R5, R2, RZ ;  /* 0x0000000205067227 */ /* 0x000fca00078e00ff */
[----:B------:R-:W-:-:S04]  /*10c0*/  SHF.R.U32.HI R6, RZ, R3, R6 ;  /* 0x00000003ff067219 */ /* 0x000fc80000011606 */
[----:B------:R-:W-:-:S03]  /*10d0*/  SEL R6, R5, R6, !P0 ;  /* 0x0000000605067207 */ /* 0x000fc60004000000 */
[----:B------:R-:W-:Y:S01]  /*10e0*/  @!P1 IMAD.HI.U32 R7, R15, R2, RZ ;  /* 0x000000020f079227 */ /* 0x000fe200078e00ff */
[----:B------:R-:W-:-:S04]  /*10f0*/  IADD3 R2, PT, PT, -R6, RZ, RZ ;  /* 0x000000ff06027210 */ /* 0x000fc80007ffe1ff */
[----:B------:R-:W-:Y:S01]  /*1100*/  @!P1 SHF.R.U32.HI R3, RZ, R3, R7 ;  /* 0x00000003ff039219 */ /* 0x000fe20000011607 */
[----:B------:R-:W-:Y:S01]  /*1110*/  IMAD R2, R10, R2, R5 ;  /* 0x000000020a027224 */ /* 0x000fe200078e0205 */
[----:B------:R-:W-:Y:S02]  /*1120*/  IADD3 R7, PT, PT, -R5, RZ, RZ ;  /* 0x000000ff05077210 */ /* 0x000fe40007ffe1ff */
[----:B------:R-:W-:-:S03]  /*1130*/  @!P1 SEL R3, R15, R3, !P0 ;  /* 0x000000030f039207 */ /* 0x000fc60004000000 */
[----:B------:R-:W-:Y:S02]  /*1140*/  IMAD R7, R4, R7, R14 ;  /* 0x0000000704077224 */ /* 0x000fe400078e020e */
[--C-:B------:R-:W-:Y:S02]  /*1150*/  @!P1 IMAD.IADD R6, R6, 0x1, -R3.reuse ;  /* 0x0000000106069824 */ /* 0x100fe400078e0a03 */
[----:B------:R-:W-:Y:S01]  /*1160*/  @!P1 IMAD R3, R2, R12, R3 ;  /* 0x0000000c02039224 */ /* 0x000fe200078e0203 */
[----:B------:R-:W-:Y:S01]  /*1170*/  IADD3 R2, PT, PT, -R15, RZ, RZ ;  /* 0x000000ff0f027210 */ /* 0x000fe20007ffe1ff */
[----:B------:R-:W-:Y:S02]  /*1180*/  @!P1 IMAD R5, R6, R10, R15 ;  /* 0x0000000a06059224 */ /* 0x000fe400078e020f */
[----:B------:R-:W-:Y:S02]  /*1190*/  @!P1 IMAD.MOV.U32 R15, RZ, RZ, R3 ;  /* 0x000000ffff0f9224 */ /* 0x000fe400078e0003 */
[----:B------:R-:W-:-:S02]  /*11a0*/  IMAD R2, R9, R2, R17 ;  /* 0x0000000209027224 */ /* 0x000fc400078e0211 */
[----:B------:R-:W-:Y:S02]  /*11b0*/  IMAD R14, R5, R4, R7 ;  /* 0x00000004050e7224 */ /* 0x000fe400078e0207 */
[----:B------:R-:W-:Y:S02]  /*11c0*/  IMAD R17, R15, R9, R2 ;  /* 0x000000090f117224 */ /* 0x000fe400078e0202 */
.L_x_15:
[----:B------:R-:W1:Y:S01]  /*11d0*/  LDCU UR4, c[0x0][0xb30] ;  /* 0x00016600ff0477ac */ /* 0x000e620008000800 */
[----:B------:R-:W2:Y:S08]  /*11e0*/  S2UR UR45, SR_CgaCtaId ;  /* 0x00000000002d79c3 */ /* 0x000eb00000008800 */
[----:B------:R-:W3:Y:S01]  /*11f0*/  LDC R40, c[0x0][0xb24] ;  /* 0x0002c900ff287b82 */ /* 0x000ee20000000800 */
[----:B-1----:R-:W-:-:S09]  /*1200*/  UISETP.NE.AND UP1, UPT, UR4, 0x1, UPT ;  /* 0x000000010400788c */ /* 0x002fd2000bf25270 */
[----:B--2---:R-:W-:Y:S05]  /*1210*/  BRA.U UP1, `(.L_x_16) ;  /* 0x0000000101407547 */ /* 0x004fea000b800000 */
[----:B------:R-:W1:Y:S08]  /*1220*/  LDC.64 R4, c[0x0][0xb10] ;  /* 0x0002c400ff047b82 */ /* 0x000e700000000a00 */
[----:B------:R-:W2:Y:S08]  /*1230*/  LDC.64 R2, c[0x0][0xb18] ;  /* 0x0002c600ff027b82 */ /* 0x000eb00000000a00 */
[----:B------:R-:W4:Y:S08]  /*1240*/  LDC R6, c[0x0][0xb20] ;  /* 0x0002c800ff067b82 */ /* 0x000f300000000800 */
[----:B------:R-:W3:Y:S01]  /*1250*/  LDC R7, c[0x0][0xb0c] ;  /* 0x0002c300ff077b82 */ /* 0x000ee20000000800 */
[----:B-1----:R-:W-:-:S05]  /*1260*/  IMAD.HI.U32 R4, R17, R4, RZ ;  /* 0x0000000411047227 */ /* 0x002fca00078e00ff */
[----:B------:R-:W-:Y:S01]  /*1270*/  SHF.R.U32.HI R4, RZ, R5, R4 ;  /* 0x00000005ff047219 */ /* 0x000fe20000011604 */
[----:B--2---:R-:W-:Y:S01]  /*1280*/  IMAD.HI.U32 R3, R14, R3, RZ ;  /* 0x000000030e037227 */ /* 0x004fe200078e00ff */
[----:B------:R-:W-:-:S04]  /*1290*/  ISETP.NE.AND P0, PT, R2, 0x1, PT ;  /* 0x000000010200780c */ /* 0x000fc80003f05270 */
[----:B----4-:R-:W-:-:S04]  /*12a0*/  SHF.R.U32.HI R3, RZ, R6, R3 ;  /* 0x00000006ff037219 */ /* 0x010fc80000011603 */
[----:B------:R-:W-:Y:S02]  /*12b0*/  SEL R3, R14, R3, !P0 ;  /* 0x000000030e037207 */ /* 0x000fe40004000000 */
[----:B---3--:R-:W-:-:S04]  /*12c0*/  ISETP.NE.AND P1, PT, R7, 0x1, PT ;  /* 0x000000010700780c */ /* 0x008fc80003f25270 */
[----:B------:R-:W-:-:S05]  /*12d0*/  SEL R4, R17, R4, !P1 ;  /* 0x0000000411047207 */ /* 0x000fca0004800000 */
[----:B------:R-:W-:Y:S02]  /*12e0*/  IMAD.IADD R5, R3, 0x1, -R4 ;  /* 0x0000000103057824 */ /* 0x000fe400078e0a04 */
[----:B------:R-:W-:Y:S02]  /*12f0*/  IMAD.IADD R3, R4, 0x1, -R3 ;  /* 0x0000000104037824 */ /* 0x000fe400078e0a03 */
[----:B------:R-:W-:Y:S02]  /*1300*/  IMAD R17, R5, R7, R17 ;  /* 0x0000000705117224 */ /* 0x000fe400078e0211 */
[----:B------:R-:W-:-:S07]  /*1310*/  IMAD R14, R3, R2, R14 ;  /* 0x00000002030e7224 */ /* 0x000fce00078e020e */
.L_x_16:
[----:B------:R-:W-:Y:S01]  /*1320*/  BAR.SYNC.DEFER_BLOCKING 0x0 ;  /* 0x0000000000007b1d */ /* 0x000fe20000010000 */
[----:B------:R-:W-:Y:S01]  /*1330*/  UISETP.NE.AND UP1, UPT, UR8, 0x2, UPT ;  /* 0x000000020800788c */ /* 0x000fe2000bf25270 */
[----:B------:R-:W-:Y:S02]  /*1340*/  ISETP.NE.OR P5, PT, R0, 0x2, !P5 ;  /* 0x000000020000780c */ /* 0x000fe40006fa5670 */
[----:B------:R-:W-:-:S06]  /*1350*/  LOP3.LUT R2, R101, 0x1f, RZ, 0xc0, !PT ;  /* 0x0000001f65027812 */ /* 0x000fcc00078ec0ff */
[----:B------:R-:W-:Y:S05]  /*1360*/  BRA.U UP1, `(.L_x_17) ;  /* 0x0000001901e47547 */ /* 0x000fea000b800000 */
[----:B------:R-:W1:Y:S01]  /*1370*/  LDCU UR6, c[0x0][0x388] ;  /* 0x00007100ff0677ac */ /* 0x000e620008000800 */
[----:B------:R-:W2:Y:S01]  /*1380*/  LDC R10, c[0x0][0x370] ;  /* 0x0000dc00ff0a7b82 */ /* 0x000ea20000000800 */
[----:B------:R-:W-:Y:S01]  /*1390*/  PLOP3.LUT P0, PT, PT, PT, UP2, 0x80, 0x8 ;  /* 0x000000000008781c */ /* 0x000fe20003f0f028 */
[----:B------:R-:W-:Y:S01]  /*13a0*/  IMAD.MOV.U32 R13, RZ, RZ, RZ ;  /* 0x000000ffff0d7224 */ /* 0x000fe200078e00ff */
[----:B------:R-:W4:Y:S01]  /*13b0*/  LDCU UR4, c[0x0][0x38c] ;  /* 0x00007180ff0477ac */ /* 0x000f220008000800 */
[----:B------:R-:W-:Y:S02]  /*13c0*/  ISETP.EQ.OR P4, PT, R2, RZ, P5 ;  /* 0x000000ff0200720c */ /* 0x000fe40002f82670 */
[----:B------:R-:W-:Y:S01]  /*13d0*/  PLOP3.LUT P0, PT, P0, PT, PT, 0x8, 0x80 ;  /* 0x000000000080781c */ /* 0x000fe2000070e170 */
[----:B------:R-:W3:Y:S01]  /*13e0*/  LDCU UR35, c[0x0][0x390] ;  /* 0x00007200ff2377ac */ /* 0x000ee20008000800 */
[----:B------:R-:W2:Y:S01]  /*13f0*/  LDC R0, c[0x0][0x374] ;  /* 0x0000dd00ff007b82 */ /* 0x000ea20000000800 */
[----:B------:R-:W2:Y:S01]  /*1400*/  LDCU.64 UR36, c[0x0][0x348] ;  /* 0x00006900ff2477ac */ /* 0x000ea20008000a00 */
[----:B------:R-:W-:Y:S01]  /*1410*/  UMOV UR33, 0x1 ;  /* 0x0000000100217882 */ /* 0x000fe20000000000 */
[----:B------:R-:W-:Y:S01]  /*1420*/  UMOV UR32, URZ ;  /* 0x000000ff00207c82 */ /* 0x000fe20008000000 */
[----:B-1----:R-:W-:Y:S01]  /*1430*/  UIADD3 UR6, UPT, UPT, UR6, 0x1f, URZ ;  /* 0x0000001f06067890 */ /* 0x002fe2000fffe0ff */
[----:B------:R-:W-:Y:S01]  /*1440*/  UMOV UR20, URZ ;  /* 0x000000ff00147c82 */ /* 0x000fe20008000000 */
[----:B------:R-:W-:-:S02]  /*1450*/  UMOV UR31, URZ ;  /* 0x000000ff001f7c82 */ /* 0x000fc40008000000 */
[----:B------:R-:W-:-:S04]  /*1460*/  USHF.R.S32.HI UR5, URZ, 0x1f, UR6 ;  /* 0x0000001fff057899 */ /* 0x000fc80008011406 */
[----:B------:R-:W-:-:S04]  /*1470*/  ULEA.HI UR5, UR5, UR6, URZ, 0x5 ;  /* 0x0000000605057291 */ /* 0x000fc8000f8f28ff */
[----:B------:R-:W-:-:S04]  /*1480*/  USHF.R.S32.HI UR5, URZ, 0x5, UR5 ;  /* 0x00000005ff057899 */ /* 0x000fc80008011405 */
[----:B----4-:R-:W-:-:S04]  /*1490*/  UIMAD UR4, UR5, UR4, URZ ;  /* 0x00000004050472a4 */ /* 0x010fc8000f8e02ff */
[----:B---3--:R-:W-:-:S04]  /*14a0*/  UIMAD UR35, UR4, UR35, URZ ;  /* 0x00000023042372a4 */ /* 0x008fc8000f8e02ff */
[----:B------:R-:W-:Y:S02]  /*14b0*/  UISETP.NE.AND UP1, UPT, UR35, URZ, UPT ;  /* 0x000000ff2300728c */ /* 0x000fe4000bf25270 */
[----:B------:R-:W-:-:S04]  /*14c0*/  UISETP.LT.U32.AND UP0, UPT, UR35, 0xc, UPT ;  /* 0x0000000c2300788c */ /* 0x000fc8000bf01070 */
[----:B------:R-:W-:-:S04]  /*14d0*/  USEL UR34, UR35, 0xc, UP0 ;  /* 0x0000000c23227887 */ /* 0x000fc80008000000 */
[----:B------:R-:W-:Y:S02]  /*14e0*/  UIADD3 UR23, UPT, UPT, UR34, -0x1, URZ ;  /* 0xffffffff22177890 */ /* 0x000fe4000fffe0ff */
[----:B------:R-:W-:Y:S02]  /*14f0*/  @!UP1 UIADD3 UR23, UPT, UPT, UR34, URZ, URZ ;  /* 0x000000ff22179290 */ /* 0x000fe4000fffe0ff */
[----:B------:R-:W-:Y:S02]  /*1500*/  UIADD3 UR34, UPT, UPT, UR35, -UR34, URZ ;  /* 0x8000002223227290 */ /* 0x000fe4000fffe0ff */
[----:B--2---:R-:W-:-:S12]  /*1510*/  UIADD3 UR23, UPT, UPT, UR23, 0x1, URZ ;  /* 0x0000000117177890 */ /* 0x004fd8000fffe0ff */
.L_x_33:
[----:B------:R-:W1:Y:S01]  /*1520*/  S2UR UR22, SR_CgaCtaId ;  /* 0x00000000001679c3 */ /* 0x000e620000008800 */
[----:B------:R-:W-:Y:S01]  /*1530*/  UMOV UR4, 0x400 ;  /* 0x0000040000047882 */ /* 0x000fe20000000000 */
[----:B------:R-:W-:Y:S01]  /*1540*/  IMAD.U32 R2, RZ, RZ, UR33 ;  /* 0x00000021ff027e24 */ /* 0x000fe2000f8e00ff */
[----:B------:R-:W-:Y:S01]  /*1550*/  UISETP.NE.AND UP0, UPT, UR35, URZ, UPT ;  /* 0x000000ff2300728c */ /* 0x000fe2000bf05270 */
[----:B------:R-:W-:Y:S01]  /*1560*/  R2UR UR27, R14 ;  /* 0x000000000e1b72ca */ /* 0x000fe200000e0000 */
[----:B------:R-:W-:Y:S01]  /*1570*/  IMAD.SHL.U32 R17, R17, 0x80, RZ ;  /* 0x0000008011117824 */ /* 0x000fe200078e00ff */
[----:B------:R-:W-:Y:S01]  /*1580*/  UMOV UR30, URZ ;  /* 0x000000ff001e7c82 */ /* 0x000fe20008000000 */
[----:B------:R-:W-:Y:S01]  /*1590*/  SHF.L.U32 R2, R2, 0x1f, RZ ;  /* 0x0000001f02027819 */ /* 0x000fe200000006ff */
[----:B------:R-:W-:Y:S01]  /*15a0*/  UMOV UR29, URZ ;  /* 0x000000ff001d7c82 */ /* 0x000fe20008000000 */
[----:B------:R-:W-:-:S08]  /*15b0*/  UMOV UR28, URZ ;  /* 0x000000ff001c7c82 */ /* 0x000fd00008000000 */
[----:B------:R-:W-:Y:S02]  /*15c0*/  USHF.L.U32 UR27, UR27, 0x7, URZ ;  /* 0x000000071b1b7899 */ /* 0x000fe400080006ff */
[----:B-1----:R-:W-:-:S04]  /*15d0*/  ULEA UR22, UR22, UR4, 0x18 ;  /* 0x0000000416167291 */ /* 0x002fc8000f8ec0ff */
[----:B------:R-:W-:-:S09]  /*15e0*/  ULEA UR4, UR32, UR22, 0x3 ;  /* 0x0000001620047291 */ /* 0x000fd2000f8e18ff */
[----:B----4-:R1:W2:Y:S01]  /*15f0*/  SYNCS.PHASECHK.TRANS64.TRYWAIT P2, [UR4+0x60], R2 ;  /* 0x00006002ff0075a7 */ /* 0x0102a20008041104 */
[----:B---3--:R-:W-:Y:S05]  /*1600*/  BRA.U !UP0, `(.L_x_18) ;  /* 0x0000000508687547 */ /* 0x008fea000b800000 */
[----:B------:R-:W3:Y:S01]  /*1610*/  LDC.64 R8, c[0x0][0x480] ;  /* 0x00012000ff087b82 */ /* 0x000ee20000000a00 */
[----:B------:R-:W4:Y:S01]  /*1620*/  LDCU UR16, c[0x0][0x390] ;  /* 0x00007200ff1077ac */ /* 0x000f220008000800 */
[----:B------:R-:W2:Y:S06]  /*1630*/  LDCU UR17, c[0x0][0x38c] ;  /* 0x00007180ff1177ac */ /* 0x000eac0008000800 */
[----:B------:R-:W4:Y:S01]  /*1640*/  LDC.64 R6, c[0x0][0x488] ;  /* 0x00012200ff067b82 */ /* 0x000f220000000a00 */
[----:B------:R-:W2:Y:S01]  /*1650*/  LDCU.64 UR14, c[0x0][0x4b8] ;  /* 0x00009700ff0e77ac */ /* 0x000ea20008000a00 */
[----:B------:R-:W-:Y:S01]  /*1660*/  UIADD3 UR31, UPT, UPT, UR23, UR20, URZ ;  /* 0x00000014171f7290 */ /* 0x000fe2000fffe0ff */
[----:B------:R-:W-:-:S05]  /*1670*/  UMOV UR30, URZ ;  /* 0x000000ff001e7c82 */ /* 0x000fca0008000000 */
[----:B-1----:R-:W1:Y:S01]  /*1680*/  LDC.64 R2, c[0x0][0x490] ;  /* 0x00012400ff027b82 */ /* 0x002e620000000a00 */
[----:B------:R-:W-:Y:S01]  /*1690*/  UMOV UR18, UR32 ;  /* 0x0000002000127c82 */ /* 0x000fe20008000000 */
[----:B------:R-:W-:Y:S01]  /*16a0*/  UMOV UR28, URZ ;  /* 0x000000ff001c7c82 */ /* 0x000fe20008000000 */
[----:B------:R-:W-:Y:S01]  /*16b0*/  UMOV UR29, URZ ;  /* 0x000000ff001d7c82 */ /* 0x000fe20008000000 */
[----:B---3--:R-:W-:Y:S01]  /*16c0*/  IMAD.HI.U32 R9, R17, R9, RZ ;  /* 0x0000000911097227 */ /* 0x008fe200078e00ff */
[----:B------:R-:W-:-:S03]  /*16d0*/  ISETP.NE.AND P1, PT, R8, 0x1, PT ;  /* 0x000000010800780c */ /* 0x000fc60003f25270 */
[----:B------:R-:W3:Y:S01]  /*16e0*/  LDC.64 R4, c[0x0][0x4b0] ;  /* 0x00012c00ff047b82 */ /* 0x000ee20000000a00 */
[----:B----4-:R-:W-:-:S04]  /*16f0*/  SHF.R.U32.HI R6, RZ, R6, R9 ;  /* 0x00000006ff067219 */ /* 0x010fc80000011609 */
[----:B------:R-:W-:Y:S02]  /*1700*/  SEL R6, R17, R6, !P1 ;  /* 0x0000000611067207 */ /* 0x000fe40004800000 */
[----:B------:R-:W-:Y:S02]  /*1710*/  ISETP.NE.AND P1, PT, R7, 0x1, PT ;  /* 0x000000010700780c */ /* 0x000fe40003f25270 */
[C---:B------:R-:W-:Y:S01]  /*1720*/  R2UR UR4, R6.reuse ;  /* 0x00000000060472ca */ /* 0x040fe200000e0000 */
[----:B-1----:R-:W-:-:S04]  /*1730*/  IMAD.HI.U32 R2, R6, R2, RZ ;  /* 0x0000000206027227 */ /* 0x002fc800078e00ff */
[----:B------:R-:W-:Y:S01]  /*1740*/  IMAD.MOV R14, RZ, RZ, -R6 ;  /* 0x000000ffff0e7224 */ /* 0x000fe200078e0a06 */
[----:B------:R-:W-:-:S03]  /*1750*/  SHF.R.U32.HI R2, RZ, R3, R2 ;  /* 0x00000003ff027219 */ /* 0x000fc60000011602 */
[----:B------:R-:W-:Y:S01]  /*1760*/  IMAD R14, R8, R14, R17 ;  /* 0x0000000e080e7224 */ /* 0x000fe200078e0211 */
[----:B------:R-:W-:Y:S01]  /*1770*/  R2UR UR13, R2 ;  /* 0x00000000020d72ca */ /* 0x000fe200000e0000 */
[----:B------:R-:W-:Y:S01]  /*1780*/  VOTEU.ANY UP0, P1 ;  /* 0x0000000000ff7886 */ /* 0x000fe20000800100 */
[----:B------:R-:W1:Y:S01]  /*1790*/  LDC.64 R2, c[0x0][0x4d0] ;  /* 0x00013400ff027b82 */ /* 0x000e620000000a00 */
[----:B---3--:R-:W-:Y:S02]  /*17a0*/  R2UR UR8, R4 ;  /* 0x00000000040872ca */ /* 0x008fe400000e0000 */
[----:B------:R-:W-:Y:S02]  /*17b0*/  R2UR UR9, R14 ;  /* 0x000000000e0972ca */ /* 0x000fe400000e0000 */
[----:B------:R-:W-:-:S06]  /*17c0*/  R2UR UR6, R5 ;  /* 0x00000000050672ca */ /* 0x000fcc00000e0000 */
[----:B------:R-:W-:Y:S01]  /*17d0*/  USEL UR13, UR4, UR13, !UP0 ;  /* 0x0000000d040d7287 */ /* 0x000fe2000c000000 */
[----:B------:R-:W3:Y:S05]  /*17e0*/  LDCU.64 UR4, c[0x0][0x4d8] ;  /* 0x00009b00ff0477ac */ /* 0x000eea0008000a00 */
[----:B------:R-:W-:-:S04]  /*17f0*/  IMAD R9, RZ, RZ, -UR13 ;  /* 0x8000000dff097e24 */ /* 0x000fc8000f8e02ff */
[----:B------:R-:W-:Y:S01]  /*1800*/  IMAD R9, R7, R9, R6 ;  /* 0x0000000907097224 */ /* 0x000fe200078e0206 */
[----:B-1----:R-:W-:-:S04]  /*1810*/  R2UR UR11, R2 ;  /* 0x00000000020b72ca */ /* 0x002fc800000e0000 */
[----:B------:R-:W-:Y:S02]  /*1820*/  R2UR UR7, R9 ;  /* 0x00000000090772ca */ /* 0x000fe400000e0000 */
[----:B------:R-:W-:-:S07]  /*1830*/  R2UR UR12, R3 ;  /* 0x00000000030c72ca */ /* 0x000fce00000e0000 */
[----:B------:R-:W-:-:S06]  /*1840*/  UIMAD UR11, UR9, UR8, UR11 ;  /* 0x00000008090b72a4 */ /* 0x000fcc000f8e020b */
[----:B--23--:R-:W-:-:S12]  /*1850*/  UIMAD UR12, UR7, UR6, UR12 ;  /* 0x00000006070c72a4 */ /* 0x00cfd8000f8e020c */
.L_x_23:
[----:B--2---:R-:W-:Y:S01]  /*1860*/  @!P5 MOV R3, 0x4000 ;  /* 0x000040000003d802 */ /* 0x004fe20000000f00 */
[----:B------:R-:W-:Y:S01]  /*1870*/  ULEA UR9, UR18, UR22, 0x3 ;  /* 0x0000001612097291 */ /* 0x000fe2000f8e18ff */
[----:B----4-:R-:W-:Y:S11]  /*1880*/  @P2 BRA `(.L_x_19) ;  /* 0x0000000000102947 */ /* 0x010ff60003800000 */
[----:B------:R-:W-:Y:S04]  /*1890*/  MOV R4, UR33 ;  /* 0x0000002100047c02 */ /* 0x000fe80008000f00 */
[----:B------:R-:W-:Y:S04]  /*18a0*/  SHF.L.U32 R4, R4, 0x1f, RZ ;  /* 0x0000001f04047819 */ /* 0x000fe800000006ff */
[----:B------:R-:W1:Y:S02]  /*18b0*/  SYNCS.PHASECHK.TRANS64.TRYWAIT P1, [UR9+0x60], R4 ;  /* 0x00006004ff0075a7 */ /* 0x000e640008021109 */
[----:B-1----:R-:W-:Y:S05]  /*18c0*/  @!P1 BRA `(.L_x_20) ;  /* 0x0000007800ec9947 */ /* 0x002fea0003800000 */
.L_x_19:
[----:B------:R2:W-:Y:S01]  /*18d0*/  @!P5 SYNCS.ARRIVE.TRANS64 RZ, [UR9], R3 ;  /* 0x00000003ffffd9a7 */ /* 0x0005e20008000009 */
[----:B------:R-:W-:Y:S04]  /*18e0*/  BSSY.RECONVERGENT B0, `(.L_x_21) ;  /* 0x0000003000007945 */ /* 0x000fe80003800200 */
[----:B------:R-:W-:Y:S05]  /*18f0*/  @P4 BRA `(.L_x_22) ;  /* 0x0000000000044947 */ /* 0x000fea0003800000 */
[----:B------:R-:W-:Y:S05]  /*1900*/  BPT.TRAP 0x1 ;  /* 0x000000040000795c */ /* 0x000fea0000300000 */
.L_x_22:
[----:B------:R-:W-:Y:S05]  /*1910*/  BSYNC.RECONVERGENT B0 ;  /* 0x0000000000007941 */ /* 0x000fea0003800200 */
.L_x_21:
[----:B------:R-:W-:Y:S02]  /*1920*/  UIADD3 UR32, UPT, UPT, UR18, 0x1, URZ ;  /* 0x0000000112207890 */ /* 0x000fe4000fffe0ff */
[----:B------:R-:W-:Y:S02]  /*1930*/  UIMAD UR7, UR28, UR14, UR4 ;  /* 0x0000000e1c0772a4 */ /* 0x000fe4000f8e0204 */
[----:B------:R-:W-:Y:S02]  /*1940*/  UISETP.NE.AND UP0, UPT, UR32, 0xc, UPT ;  /* 0x0000000c2000788c */ /* 0x000fe4000bf05270 */
[----:B------:R-:W-:Y:S02]  /*1950*/  UIMAD UR6, UR29, UR15, UR5 ;  /* 0x0000000f1d0672a4 */ /* 0x000fe4000f8e0205 */
[----:B------:R-:W-:Y:S02]  /*1960*/  USEL UR8, URZ, 0x1, UP0 ;  /* 0x00000001ff087887 */ /* 0x000fe40008000000 */
[----:B------:R-:W-:Y:S02]  /*1970*/  USEL UR32, UR32, URZ, UP0 ;  /* 0x000000ff20207287 */ /* 0x000fe40008000000 */
[----:B------:R-:W-:Y:S02]  /*1980*/  ULOP3.LUT UR33, UR33, UR8, URZ, 0x3c, !UPT ;  /* 0x0000000821217292 */ /* 0x000fe4000f8e3cff */
[----:B------:R-:W-:Y:S02]  /*1990*/  ULEA UR8, UR32, UR22, 0x3 ;  /* 0x0000001620087291 */ /* 0x000fe4000f8e18ff */
[----:B------:R-:W-:Y:S02]  /*19a0*/  ULEA UR21, UR18, UR22, 0xd ;  /* 0x0000001612157291 */ /* 0x000fe4000f8e68ff */
[----:B------:R-:W-:Y:S01]  /*19b0*/  UIADD3 UR44, UP1, UPT, UR36, 0x80, URZ ;  /* 0x00000080242c7890 */ /* 0x000fe2000ff3e0ff */
[----:B-1----:R-:W-:Y:S01]  /*19c0*/  MOV R2, UR33 ;  /* 0x0000002100027c02 */ /* 0x002fe20008000f00 */
[----:B------:R-:W-:Y:S02]  /*19d0*/  UPRMT UR42, UR7, 0x40, UR6 ;  /* 0x00000040072a7896 */ /* 0x000fe40008000006 */
[----:B------:R-:W-:Y:S01]  /*19e0*/  UIADD3 UR24, UPT, UPT, UR21, 0x20400, URZ ;  /* 0x0002040015187890 */ /* 0x000fe2000fffe0ff */
[----:B------:R-:W-:Y:S01]  /*19f0*/  SHF.L.U32 R2, R2, 0x1f, RZ ;  /* 0x0000001f02027819 */ /* 0x000fe200000006ff */
[----:B------:R-:W-:Y:S02]  /*1a00*/  USHF.L.U32 UR10, UR30, 0x5, URZ ;  /* 0x000000051e0a7899 */ /* 0x000fe400080006ff */
[----:B------:R-:W-:Y:S01]  /*1a10*/  UIADD3.X UR45, UPT, UPT, URZ, UR37, URZ, UP1, !UPT ;  /* 0x00000025ff2d7290 */ /* 0x000fe20008ffe4ff */
[----:B------:R3:W4:Y:S01]  /*1a20*/  SYNCS.PHASECHK.TRANS64.TRYWAIT P2, [UR8+0x60], R2 ;  /* 0x00006002ff0075a7 */ /* 0x0007220008041108 */
[----:B------:R-:W-:Y:S02]  /*1a30*/  UIADD3 UR8, UPT, UPT, UR21, 0x8400, URZ ;  /* 0x0000840015087890 */ /* 0x000fe4000fffe0ff */
[----:B------:R-:W-:Y:S02]  /*1a40*/  UPRMT UR21, UR42, 0x5410, URZ ;  /* 0x000054102a157896 */ /* 0x000fe400080000ff */
[----:B------:R-:W-:Y:S02]  /*1a50*/  UIADD3 UR40, UP0, UPT, UR36, 0x180, URZ ;  /* 0x0000018024287890 */ /* 0x000fe4000ff1e0ff */
[----:B------:R-:W-:Y:S02]  /*1a60*/  UIADD3 UR19, UPT, UPT, UR28, 0x1, URZ ;  /* 0x000000011c137890 */ /* 0x000fe4000fffe0ff */
[----:B------:R-:W-:Y:S02]  /*1a70*/  UIADD3.X UR41, UPT, UPT, URZ, UR37, URZ, UP0, !UPT ;  /* 0x00000025ff297290 */ /* 0x000fe400087fe4ff */
[----:B------:R-:W-:Y:S01]  /*1a80*/  UISETP.NE.AND UP2, UPT, UR19, UR17, UPT ;  /* 0x000000111300728c */ /* 0x000fe2000bf45270 */
[----:B------:R-:W-:Y:S01]  /*1a90*/  UTMALDG.4D.IM2COL [UR8], [UR44], UR21 ;  /* 0x000000082c0073b4 */ /* 0x000fe20008058015 */
[----:B------:R-:W-:Y:S02]  /*1aa0*/  UIADD3 UR18, UPT, UPT, UR29, 0x1, URZ ;  /* 0x000000011d127890 */ /* 0x000fe4000fffe0ff */
[----:B------:R-:W-:Y:S02]  /*1ab0*/  UIADD3 UR20, UPT, UPT, UR20, 0x1, URZ ;  /* 0x0000000114147890 */ /* 0x000fe4000fffe0ff */
[----:B------:R-:W-:Y:S01]  /*1ac0*/  UIADD3 UR42, UPT, UPT, UR30, 0x1, URZ ;  /* 0x000000011e2a7890 */ /* 0x000fe2000fffe0ff */
[----:B------:R-:W-:Y:S01]  /*1ad0*/  UMOV UR38, 0x0 ;  /* 0x0000000000267882 */ /* 0x000fe20000000000 */
[----:B------:R-:W-:Y:S01]  /*1ae0*/  UMOV UR39, 0x10000000 ;  /* 0x1000000000277882 */ /* 0x000fe20000000000 */
[----:B------:R-:W-:Y:S02]  /*1af0*/  UMOV UR25, UR9 ;  /* 0x0000000900197c82 */ /* 0x000fe40008000000 */
[----:B------:R-:W-:Y:S01]  /*1b00*/  @UP2 UIADD3 UR18, UPT, UPT, UR29, URZ, URZ ;  /* 0x000000ff1d122290 */ /* 0x000fe2000fffe0ff */
[----:B------:R-:W-:Y:S03]  /*1b10*/  UMOV UR26, UR10 ;  /* 0x0000000a001a7c82 */ /* 0x000fe60008000000 */
[----:B------:R-:W-:Y:S01]  /*1b20*/  UISETP.NE.AND UP0, UPT, UR18, UR16, UPT ;  /* 0x000000101200728c */ /* 0x000fe2000bf05270 */
[----:B------:R1:W-:Y:S10]  /*1b30*/  UTMALDG.4D [UR24], [UR40], desc[UR38] ;  /* 0x00002618280075b4 */ /* 0x0003f40008019000 */
[----:B------:R-:W-:Y:S07]  /*1b40*/  @UP0 UIADD3 UR42, UPT, UPT, UR30, URZ, URZ ;  /* 0x000000ff1e2a0290 */ /* 0x000fee000fffe0ff */
[----:B------:R-:W-:Y:S01]  /*1b50*/  UMOV UR30, UR42 ;  /* 0x0000002a001e7c82 */ /* 0x000fe20008000000 */
[----:B-1----:R-:W-:Y:S02]  /*1b60*/  USEL UR29, UR18, URZ, UP0 ;  /* 0x000000ff121d7287 */ /* 0x002fe40008000000 */
[----:B------:R-:W-:Y:S02]  /*1b70*/  UISETP.NE.AND UP0, UPT, UR20, UR31, UPT ;  /* 0x0000001f1400728c */ /* 0x000fe4000bf05270 */
[----:B------:R-:W-:Y:S01]  /*1b80*/  USEL UR28, UR19, URZ, UP2 ;  /* 0x000000ff131c7287 */ /* 0x000fe20009000000 */
[----:B------:R-:W-:Y:S06]  /*1b90*/  UMOV UR18, UR32 ;  /* 0x0000002000127c82 */ /* 0x000fec0008000000 */
[----:B---3--:R-:W-:Y:S05]  /*1ba0*/  BRA.U UP0, `(.L_x_23) ;  /* 0xfffffffd002c7547 */ /* 0x008fea000b83ffff */
.L_x_18:
[----:B------:R-:W-:Y:S01]  /*1bb0*/  ULEA UR4, UR32, UR22, 0x3 ;  /* 0x0000001620047291 */ /* 0x000fe2000f8e18ff */
[----:B-1----:R-:W-:Y:S01]  /*1bc0*/  MOV R2, UR33 ;  /* 0x0000002100027c02 */ /* 0x002fe20008000f00 */
[----:B------:R-:W-:Y:S01]  /*1bd0*/  @!P0 SYNCS.ARRIVE.TRANS64.A1T0 RZ, [UR22+0x108], RZ ;  /* 0x000108ffffff89a7 */ /* 0x000fe20008100016 */
[----:B------:R-:W-:Y:S02]  /*1be0*/  UISETP.GE.AND UP0, UPT, UR34, 0x1, UPT ;  /* 0x000000012200788c */ /* 0x000fe4000bf06270 */
[----:B------:R-:W-:-:S04]  /*1bf0*/  SHF.L.U32 R2, R2, 0x1f, RZ ;  /* 0x0000001f02027819 */ /* 0x000fc800000006ff */
[----:B------:R1:W3:Y:S03]  /*1c00*/  SYNCS.PHASECHK.TRANS64.TRYWAIT P1, [UR4+0x60], R2 ;  /* 0x00006002ff0075a7 */ /* 0x0002e60008021104 */
[----:B------:R-:W-:Y:S05]  /*1c10*/  BRA.U !UP0, `(.L_x_24) ;  /* 0x0000000508707547 */ /* 0x000fea000b800000 */
[----:B------:R-:W4:Y:S01]  /*1c20*/  LDC.64 R8, c[0x0][0x480] ;  /* 0x00012000ff087b82 */ /* 0x000f220000000a00 */
[----:B------:R-:W3:Y:S01]  /*1c30*/  LDCU UR25, c[0x0][0x390] ;  /* 0x00007200ff1977ac */ /* 0x000ee20008000800 */
[----:B------:R-:W3:Y:S06]  /*1c40*/  LDCU UR26, c[0x0][0x38c] ;  /* 0x00007180ff1a77ac */ /* 0x000eec0008000800 */
[----:B------:R-:W4:Y:S01]  /*1c50*/  LDC.64 R6, c[0x0][0x488] ;  /* 0x00012200ff067b82 */ /* 0x000f220000000a00 */
[----:B------:R-:W3:Y:S01]  /*1c60*/  LDCU.64 UR14, c[0x0][0x4b8] ;  /* 0x00009700ff0e77ac */ /* 0x000ee20008000a00 */
[----:B------:R-:W-:Y:S01]  /*1c70*/  UIADD3 UR31, UPT, UPT, UR34, UR31, URZ ;  /* 0x0000001f221f7290 */ /* 0x000fe2000fffe0ff */
[----:B------:R-:W-:-:S05]  /*1c80*/  UMOV UR40, UR34 ;  /* 0x0000002200287c82 */ /* 0x000fca0008000000 */
[----:B-12---:R-:W1:Y:S01]  /*1c90*/  LDC.64 R2, c[0x0][0x490] ;  /* 0x00012400ff027b82 */ /* 0x006e620000000a00 */
[----:B------:R-:W-:Y:S01]  /*1ca0*/  UMOV UR38, UR32 ;  /* 0x0000002000267c82 */ /* 0x000fe20008000000 */
[----:B----4-:R-:W-:Y:S01]  /*1cb0*/  IMAD.HI.U32 R9, R17, R9, RZ ;  /* 0x0000000911097227 */ /* 0x010fe200078e00ff */
[----:B------:R-:W-:-:S05]  /*1cc0*/  ISETP.NE.AND P0, PT, R8, 0x1, PT ;  /* 0x000000010800780c */ /* 0x000fca0003f05270 */
[----:B------:R-:W2:Y:S01]  /*1cd0*/  LDC.64 R4, c[0x0][0x4b0] ;  /* 0x00012c00ff047b82 */ /* 0x000ea20000000a00 */
[----:B------:R-:W-:-:S04]  /*1ce0*/  SHF.R.U32.HI R6, RZ, R6, R9 ;  /* 0x00000006ff067219 */ /* 0x000fc80000011609 */
        /* <DEDUP_REMOVED lines=10> */
[----:B--2---:R-:W-:Y:S02]  /*1d90*/  R2UR UR8, R4 ;  /* 0x00000000040872ca */ /* 0x004fe400000e0000 */
[----:B------:R-:W-:Y:S02]  /*1da0*/  R2UR UR9, R9 ;  /* 0x00000000090972ca */ /* 0x000fe400000e0000 */
[----:B------:R-:W-:-:S06]  /*1db0*/  R2UR UR6, R5 ;  /* 0x00000000050672ca */ /* 0x000fcc00000e0000 */
[----:B------:R-:W-:Y:S01]  /*1dc0*/  USEL UR13, UR4, UR13, !UP0 ;  /* 0x0000000d040d7287 */ /* 0x000fe2000c000000 */
[----:B------:R-:W2:Y:S05]  /*1dd0*/  LDCU.64 UR4, c[0x0][0x4d8] ;  /* 0x00009b00ff0477ac */ /* 0x000eaa0008000a00 */
[----:B------:R-:W-:-:S04]  /*1de0*/  IMAD R14, RZ, RZ, -UR13 ;  /* 0x8000000dff0e7e24 */ /* 0x000fc8000f8e02ff */
[----:B------:R-:W-:Y:S01]  /*1df0*/  IMAD R14, R7, R14, R6 ;  /* 0x0000000e070e7224 */ /* 0x000fe200078e0206 */
[----:B-1----:R-:W-:-:S04]  /*1e00*/  R2UR UR11, R2 ;  /* 0x00000000020b72ca */ /* 0x002fc800000e0000 */
[----:B------:R-:W-:Y:S02]  /*1e10*/  R2UR UR7, R14 ;  /* 0x000000000e0772ca */ /* 0x000fe400000e0000 */
[----:B------:R-:W-:-:S07]  /*1e20*/  R2UR UR12, R3 ;  /* 0x00000000030c72ca */ /* 0x000fce00000e0000 */
[----:B------:R-:W-:-:S06]  /*1e30*/  UIMAD UR11, UR9, UR8, UR11 ;  /* 0x00000008090b72a4 */ /* 0x000fcc000f8e020b */
[----:B--23--:R-:W-:-:S12]  /*1e40*/  UIMAD UR12, UR7, UR6, UR12 ;  /* 0x00000006070c72a4 */ /* 0x00cfd8000f8e020c */
.L_x_29:
[----:B--2---:R-:W-:Y:S01]  /*1e50*/  @!P5 MOV R3, 0x4000 ;  /* 0x000040000003d802 */ /* 0x004fe20000000f00 */
[----:B------:R-:W-:Y:S01]  /*1e60*/  ULEA UR9, UR38, UR22, 0x3 ;  /* 0x0000001626097291 */ /* 0x000fe2000f8e18ff */
[----:B---3--:R-:W-:Y:S11]  /*1e70*/  @P1 BRA `(.L_x_25) ;  /* 0x0000000000101947 */ /* 0x008ff60003800000 */
[----:B------:R-:W-:Y:S04]  /*1e80*/  MOV R4, UR33 ;  /* 0x0000002100047c02 */ /* 0x000fe80008000f00 */
[----:B------:R-:W-:Y:S04]  /*1e90*/  SHF.L.U32 R4, R4, 0x1f, RZ ;  /* 0x0000001f04047819 */ /* 0x000fe800000006ff */
[----:B------:R-:W1:Y:S02]  /*1ea0*/  SYNCS.PHASECHK.TRANS64.TRYWAIT P0, [UR9+0x60], R4 ;  /* 0x00006004ff0075a7 */ /* 0x000e640008001109 */
[----:B-1----:R-:W-:Y:S05]  /*1eb0*/  @!P0 BRA `(.L_x_26) ;  /* 0x0000007400888947 */ /* 0x002fea0003800000 */
.L_x_25:
[----:B------:R2:W-:Y:S01]  /*1ec0*/  @!P5 SYNCS.ARRIVE.TRANS64 RZ, [UR9], R3 ;  /* 0x00000003ffffd9a7 */ /* 0x0005e20008000009 */
[----:B------:R-:W-:Y:S04]  /*1ed0*/  BSSY.RECONVERGENT B0, `(.L_x_27) ;  /* 0x0000003000007945 */ /* 0x000fe80003800200 */
[----:B------:R-:W-:Y:S05]  /*1ee0*/  @P4 BRA `(.L_x_28) ;  /* 0x0000000000044947 */ /* 0x000fea0003800000 */
[----:B------:R-:W-:Y:S05]  /*1ef0*/  BPT.TRAP 0x1 ;  /* 0x000000040000795c */ /* 0x000fea0000300000 */
.L_x_28:
[----:B------:R-:W-:Y:S05]  /*1f00*/  BSYNC.RECONVERGENT B0 ;  /* 0x0000000000007941 */ /* 0x000fea0003800200 */
.L_x_27:
        /* <DEDUP_REMOVED lines=8> */
[----:B------:R-:W-:Y:S02]  /*1f90*/  UIADD3 UR39, UPT, UPT, UR28, 0x1, URZ ;  /* 0x000000011c277890 */ /* 0x000fe4000fffe0ff */
[----:B------:R-:W-:Y:S01]  /*1fa0*/  UIADD3 UR46, UP1, UPT, UR36, 0x80, URZ ;  /* 0x00000080242e7890 */ /* 0x000fe2000ff3e0ff */
[----:B-1----:R-:W-:Y:S01]  /*1fb0*/  MOV R2, UR33 ;  /* 0x0000002100027c02 */ /* 0x002fe20008000f00 */
[----:B------:R-:W-:Y:S02]  /*1fc0*/  ULEA UR16, UR38, UR22, 0xd ;  /* 0x0000001626107291 */ /* 0x000fe4000f8e68ff */
[----:B------:R-:W-:Y:S01]  /*1fd0*/  UPRMT UR41, UR6, 0x40, UR7 ;  /* 0x0000004006297896 */ /* 0x000fe20008000007 */
[----:B------:R-:W-:Y:S01]  /*1fe0*/  SHF.L.U32 R2, R2, 0x1f, RZ ;  /* 0x0000001f02027819 */ /* 0x000fe200000006ff */
[----:B------:R-:W-:Y:S02]  /*1ff0*/  UISETP.NE.AND UP2, UPT, UR39, UR26, UPT ;  /* 0x0000001a2700728c */ /* 0x000fe4000bf45270 */
[----:B------:R-:W-:Y:S01]  /*2000*/  USHF.L.U32 UR10, UR30, 0x5, URZ ;  /* 0x000000051e0a7899 */ /* 0x000fe200080006ff */
[----:B------:R1:W3:Y:S01]  /*2010*/  SYNCS.PHASECHK.TRANS64.TRYWAIT P1, [UR8+0x60], R2 ;  /* 0x00006002ff0075a7 */ /* 0x0002e20008021108 */
[----:B------:R-:W-:Y:S02]  /*2020*/  UIADD3.X UR47, UPT, UPT, URZ, UR37, URZ, UP1, !UPT ;  /* 0x00000025ff2f7290 */ /* 0x000fe40008ffe4ff */
[----:B------:R-:W-:Y:S02]  /*2030*/  UIADD3 UR8, UPT, UPT, UR16, 0x8400, URZ ;  /* 0x0000840010087890 */ /* 0x000fe4000fffe0ff */
[----:B------:R-:W-:Y:S02]  /*2040*/  UPRMT UR48, UR41, 0x5410, URZ ;  /* 0x0000541029307896 */ /* 0x000fe400080000ff */
[----:B------:R-:W-:Y:S02]  /*2050*/  UIADD3 UR44, UP0, UPT, UR36, 0x180, URZ ;  /* 0x00000180242c7890 */ /* 0x000fe4000ff1e0ff */
[----:B------:R-:W-:Y:S02]  /*2060*/  UIADD3 UR16, UPT, UPT, UR16, 0x20400, URZ ;  /* 0x0002040010107890 */ /* 0x000fe4000fffe0ff */
[----:B------:R-:W-:Y:S02]  /*2070*/  UIADD3.X UR45, UPT, UPT, URZ, UR37, URZ, UP0, !UPT ;  /* 0x00000025ff2d7290 */ /* 0x000fe400087fe4ff */
[----:B------:R-:W-:Y:S01]  /*2080*/  UIADD3 UR38, UPT, UPT, UR29, 0x1, URZ ;  /* 0x000000011d267890 */ /* 0x000fe2000fffe0ff */
[----:B------:R1:W-:Y:S01]  /*2090*/  UTMALDG.4D.IM2COL [UR8], [UR46], UR48 ;  /* 0x000000082e0073b4 */ /* 0x0003e20008058030 */
[----:B------:R-:W-:Y:S02]  /*20a0*/  @UP2 UIADD3 UR38, UPT, UPT, UR29, URZ, URZ ;  /* 0x000000ff1d262290 */ /* 0x000fe4000fffe0ff */
[----:B------:R-:W-:Y:S02]  /*20b0*/  UIADD3 UR41, UPT, UPT, UR30, 0x1, URZ ;  /* 0x000000011e297890 */ /* 0x000fe4000fffe0ff */
[----:B------:R-:W-:Y:S02]  /*20c0*/  UISETP.NE.AND UP0, UPT, UR38, UR25, UPT ;  /* 0x000000192600728c */ /* 0x000fe4000bf05270 */
[----:B------:R-:W-:Y:S01]  /*20d0*/  UIADD3 UR49, UPT, UPT, UR40, -0x1, URZ ;  /* 0xffffffff28317890 */ /* 0x000fe2000fffe0ff */
[----:B------:R-:W-:Y:S01]  /*20e0*/  UMOV UR42, 0x0 ;  /* 0x00000000002a7882 */ /* 0x000fe20000000000 */
[----:B------:R-:W-:Y:S01]  /*20f0*/  UMOV UR43, 0x10000000 ;  /* 0x10000000002b7882 */ /* 0x000fe20000000000 */
[----:B------:R-:W-:Y:S01]  /*2100*/  UMOV UR19, UR27 ;  /* 0x0000001b00137c82 */ /* 0x000fe20008000000 */
[----:B------:R-:W-:Y:S01]  /*2110*/  UMOV UR20, UR28 ;  /* 0x0000001c00147c82 */ /* 0x000fe20008000000 */
[----:B------:R-:W-:Y:S01]  /*2120*/  USEL UR28, UR39, URZ, UP2 ;  /* 0x000000ff271c7287 */ /* 0x000fe20009000000 */
[----:B------:R-:W-:Y:S03]  /*2130*/  UMOV UR21, UR29 ;  /* 0x0000001d00157c82 */ /* 0x000fe60008000000 */
[----:B------:R-:W-:Y:S02]  /*2140*/  @UP0 UIADD3 UR41, UPT, UPT, UR30, URZ, URZ ;  /* 0x000000ff1e290290 */ /* 0x000fe4000fffe0ff */
[----:B------:R-:W-:Y:S01]  /*2150*/  USEL UR29, UR38, URZ, UP0 ;  /* 0x000000ff261d7287 */ /* 0x000fe20008000000 */
[----:B------:R-:W-:Y:S01]  /*2160*/  UMOV UR17, UR9 ;  /* 0x0000000900117c82 */ /* 0x000fe20008000000 */
[----:B------:R-:W-:Y:S01]  /*2170*/  UMOV UR18, UR10 ;  /* 0x0000000a00127c82 */ /* 0x000fe20008000000 */
[----:B------:R-:W-:Y:S01]  /*2180*/  UISETP.GT.U32.AND UP0, UPT, UR40, 0x1, UPT ;  /* 0x000000012800788c */ /* 0x000fe2000bf04070 */
[----:B------:R1:W-:Y:S01]  /*2190*/  UTMALDG.4D [UR16], [UR44], desc[UR42] ;  /* 0x00002a102c0075b4 */ /* 0x0003e20008019000 */
[----:B------:R-:W-:Y:S01]  /*21a0*/  UMOV UR38, UR32 ;  /* 0x0000002000267c82 */ /* 0x000fe20008000000 */
[----:B------:R-:W-:Y:S01]  /*21b0*/  UMOV UR40, UR49 ;  /* 0x0000003100287c82 */ /* 0x000fe20008000000 */
[----:B------:R-:W-:Y:S05]  /*21c0*/  UMOV UR30, UR41 ;  /* 0x00000029001e7c82 */ /* 0x000fea0008000000 */
[----:B-1----:R-:W-:Y:S05]  /*21d0*/  BRA.U UP0, `(.L_x_29) ;  /* 0xfffffffd001c7547 */ /* 0x002fea000b83ffff */
.L_x_24:
[----:B--2---:R-:W-:Y:S01]  /*21e0*/  SHF.L.U32 R3, R13, 0x1f, RZ ;  /* 0x0000001f0d037819 */ /* 0x004fe200000006ff */
[----:B------:R-:W-:-:S03]  /*21f0*/  NOP ;  /* 0x0000000000007918 */ /* 0x000fc60000000000 */
[----:B------:R-:W2:Y:S02]  /*2200*/  SYNCS.PHASECHK.TRANS64.TRYWAIT P0, [UR22+0x110], R3 ;  /* 0x00011003ff0075a7 */ /* 0x000ea40008001116 */
[----:B--2---:R-:W-:Y:S05]  /*2210*/  @!P0 BRA `(.L_x_30) ;  /* 0x0000007000c88947 */ /* 0x004fea0003800000 */
.L_x_135:
[----:B------:R-:W2:Y:S01]  /*2220*/  LDS.128 R4, [UR22+0x150] ;  /* 0x00015016ff047984 */ /* 0x000ea20008000c00 */
[----:B------:R-:W-:Y:S01]  /*2230*/  UIADD3 UR4, UPT, UPT, UR22, 0x118, URZ ;  /* 0x0000011816047890 */ /* 0x000fe2000fffe0ff */
[----:B------:R-:W-:Y:S01]  /*2240*/  ISETP.GE.AND P0, PT, R40, 0x1, PT ;  /* 0x000000012800780c */ /* 0x000fe20003f06270 */
[----:B------:R-:W-:Y:S01]  /*2250*/  @!PT LDS RZ, [RZ] ;  /* 0x00000000fffff984 */ /* 0x000fe20000000800 */
[----:B------:R-:W-:Y:S01]  /*2260*/  @!PT LDS RZ, [RZ] ;  /* 0x00000000fffff984 */ /* 0x000fe20000000800 */
[----:B------:R-:W-:Y:S01]  /*2270*/  @!PT LDS RZ, [RZ] ;  /* 0x00000000fffff984 */ /* 0x000fe20000000800 */
[----:B------:R-:W-:Y:S01]  /*2280*/  @!PT LDS RZ, [RZ] ;  /* 0x00000000fffff984 */ /* 0x000fe20000000800 */
[----:B------:R1:W-:Y:S06]  /*2290*/  MEMBAR.ALL.CTA ;  /* 0x0000000000007992 */ /* 0x0003ec0000008000 */
[----:B-1----:R-:W1:Y:S01]  /*22a0*/  FENCE.VIEW.ASYNC.S ;  /* 0x00000000000073c6 */ /* 0x002e620000000000 */
[----:B------:R-:W-:-:S09]  /*22b0*/  UPRMT UR4, URZ, 0x654, UR4 ;  /* 0x00000654ff047896 */ /* 0x000fd20008000004 */
[----:B-1----:R-:W-:Y:S01]  /*22c0*/  SYNCS.ARRIVE.TRANS64.RED.A1T0 RZ, [UR4], RZ ;  /* 0x000000ffffff79a7 */ /* 0x002fe20008100404 */
[----:B--2---:R-:W-:-:S13]  /*22d0*/  LOP3.LUT P3, RZ, R6, 0x1, RZ, 0xc0, !PT ;  /* 0x0000000106ff7812 */ /* 0x004fda000786c0ff */
[----:B------:R-:W-:Y:S02]  /*22e0*/  @P3 MOV R12, R4 ;  /* 0x00000004000c3202 */ /* 0x000fe40000000f00 */
[----:B------:R-:W-:Y:S01]  /*22f0*/  @P3 LOP3.LUT R11, R5, 0xffff, RZ, 0xc0, !PT ;  /* 0x0000ffff050b3812 */ /* 0x000fe200078ec0ff */
[----:B------:R-:W-:Y:S06]  /*2300*/  @!P0 BRA `(.L_x_31) ;  /* 0x0000000000b88947 */ /* 0x000fec0003800000 */
[----:B------:R-:W1:Y:S01]  /*2310*/  LDC.64 R4, c[0x0][0xb18] ;  /* 0x0002c600ff047b82 */ /* 0x000e620000000a00 */
[----:B----4-:R-:W-:-:S07]  /*2320*/  ISETP.NE.AND P2, PT, R40, 0x1, PT ;  /* 0x000000012800780c */ /* 0x010fce0003f45270 */
[----:B------:R-:W2:Y:S08]  /*2330*/  LDC.64 R6, c[0x0][0xb10] ;  /* 0x0002c400ff067b82 */ /* 0x000eb00000000a00 */
[----:B------:R-:W4:Y:S08]  /*2340*/  LDC R8, c[0x0][0xb20] ;  /* 0x0002c800ff087b82 */ /* 0x000f300000000800 */
[----:B------:R-:W3:Y:S01]  /*2350*/  LDC R9, c[0x0][0xb0c] ;  /* 0x0002c300ff097b82 */ /* 0x000ee20000000800 */
[----:B-1----:R-:W-:Y:S01]  /*2360*/  IMAD.HI.U32 R15, R0, R5, RZ ;  /* 0x00000005000f7227 */ /* 0x002fe200078e00ff */
[----:B------:R-:W-:-:S03]  /*2370*/  ISETP.NE.AND P0, PT, R4, 0x1, PT ;  /* 0x000000010400780c */ /* 0x000fc60003f05270 */
[----:B------:R-:W-:-:S03]  /*2380*/  IMAD.HI.U32 R5, R11, R5, RZ ;  /* 0x000000050b057227 */ /* 0x000fc600078e00ff */
[----:B------:R-:W1:Y:S01]  /*2390*/  LDC.64 R2, c[0x0][0xb28] ;  /* 0x0002ca00ff027b82 */ /* 0x000e620000000a00 */
[----:B--2---:R-:W-:-:S04]  /*23a0*/  IMAD.HI.U32 R16, R10, R6, RZ ;  /* 0x000000060a107227 */ /* 0x004fc800078e00ff */
[----:B------:R-:W-:Y:S01]  /*23b0*/  IMAD.HI.U32 R17, R12, R6, RZ ;  /* 0x000000060c117227 */ /* 0x000fe200078e00ff */
[----:B------:R-:W-:Y:S02]  /*23c0*/  SHF.R.U32.HI R16, RZ, R7, R16 ;  /* 0x00000007ff107219 */ /* 0x000fe40000011610 */
[-C--:B----4-:R-:W-:Y:S02]  /*23d0*/  SHF.R.U32.HI R15, RZ, R8.reuse, R15 ;  /* 0x00000008ff0f7219 */ /* 0x090fe4000001160f */
[----:B------:R-:W-:Y:S02]  /*23e0*/  SHF.R.U32.HI R5, RZ, R8, R5 ;  /* 0x00000008ff057219 */ /* 0x000fe40000011605 */
[----:B------:R-:W-:Y:S02]  /*23f0*/  SEL R15, R0, R15, !P0 ;  /* 0x0000000f000f7207 */ /* 0x000fe40004000000 */
[----:B------:R-:W-:Y:S02]  /*2400*/  SHF.R.U32.HI R17, RZ, R7, R17 ;  /* 0x00000007ff117219 */ /* 0x000fe40000011611 */
[----:B---3--:R-:W-:-:S02]  /*2410*/  ISETP.NE.AND P1, PT, R9, 0x1, PT ;  /* 0x000000010900780c */ /* 0x008fc40003f25270 */
[----:B------:R-:W-:Y:S02]  /*2420*/  SEL R5, R11, R5, !P0 ;  /* 0x000000050b057207 */ /* 0x000fe40004000000 */
[----:B------:R-:W-:Y:S02]  /*2430*/  SEL R16, R10, R16, !P1 ;  /* 0x000000100a107207 */ /* 0x000fe40004800000 */
[----:B------:R-:W-:Y:S01]  /*2440*/  SEL R17, R12, R17, !P1 ;  /* 0x000000110c117207 */ /* 0x000fe20004800000 */
[----:B-1----:R-:W-:-:S04]  /*2450*/  IMAD.HI.U32 R14, R15, R2, RZ ;  /* 0x000000020f0e7227 */ /* 0x002fc800078e00ff */
        /* <DEDUP_REMOVED lines=10> */
[----:B------:R-:W-:-:S04]  /*2500*/  @!P0 IMAD.HI.U32 R7, R17, R2, RZ ;  /* 0x0000000211078227 */ /* 0x000fc800078e00ff */
[----:B------:R-:W-:Y:S01]  /*2510*/  IMAD.MOV R2, RZ, RZ, -R6 ;  /* 0x000000ffff027224 */ /* 0x000fe200078e0a06 */
[----:B------:R-:W-:Y:S02]  /*2520*/  @!P0 SHF.R.U32.HI R3, RZ, R3, R7 ;  /* 0x00000003ff038219 */ /* 0x000fe40000011607 */
[----:B------:R-:W-:Y:S01]  /*2530*/  IADD3 R7, PT, PT, -R5, RZ, RZ ;  /* 0x000000ff05077210 */ /* 0x000fe20007ffe1ff */
[----:B------:R-:W-:Y:S01]  /*2540*/  IMAD R2, R40, R2, R5 ;  /* 0x0000000228027224 */ /* 0x000fe200078e0205 */
        /* <DEDUP_REMOVED lines=10> */
.L_x_31:
[----:B------:R-:W1:Y:S02]  /*25f0*/  LDCU UR4, c[0x0][0xb30] ;  /* 0x00016600ff0477ac */ /* 0x000e640008000800 */
[----:B-1----:R-:W-:-:S09]  /*2600*/  UISETP.NE.AND UP0, UPT, UR4, 0x1, UPT ;  /* 0x000000010400788c */ /* 0x002fd2000bf05270 */
[----:B------:R-:W-:Y:S05]  /*2610*/  BRA.U UP0, `(.L_x_32) ;  /* 0x0000000100407547 */ /* 0x000fea000b800000 */
[----:B------:R-:W1:Y:S08]  /*2620*/  LDC.64 R4, c[0x0][0xb10] ;  /* 0x0002c400ff047b82 */ /* 0x000e700000000a00 */
[----:B------:R-:W2:Y:S08]  /*2630*/  LDC.64 R2, c[0x0][0xb18] ;  /* 0x0002c600ff027b82 */ /* 0x000eb00000000a00 */
[----:B------:R-:W3:Y:S08]  /*2640*/  LDC R6, c[0x0][0xb20] ;  /* 0x0002c800ff067b82 */ /* 0x000ef00000000800 */
[----:B------:R-:W4:Y:S01]  /*2650*/  LDC R7, c[0x0][0xb0c] ;  /* 0x0002c300ff077b82 */ /* 0x000f220000000800 */
[----:B-1----:R-:W-:-:S05]  /*2660*/  IMAD.HI.U32 R4, R12, R4, RZ ;  /* 0x000000040c047227 */ /* 0x002fca00078e00ff */
[----:B------:R-:W-:Y:S01]  /*2670*/  SHF.R.U32.HI R4, RZ, R5, R4 ;  /* 0x00000005ff047219 */ /* 0x000fe20000011604 */
[----:B--2---:R-:W-:Y:S01]  /*2680*/  IMAD.HI.U32 R3, R11, R3, RZ ;  /* 0x000000030b037227 */ /* 0x004fe200078e00ff */
[----:B------:R-:W-:-:S04]  /*2690*/  ISETP.NE.AND P0, PT, R2, 0x1, PT ;  /* 0x000000010200780c */ /* 0x000fc80003f05270 */
[----:B---3--:R-:W-:-:S04]  /*26a0*/  SHF.R.U32.HI R3, RZ, R6, R3 ;  /* 0x00000006ff037219 */ /* 0x008fc80000011603 */
[----:B------:R-:W-:Y:S02]  /*26b0*/  SEL R3, R11, R3, !P0 ;  /* 0x000000030b037207 */ /* 0x000fe40004000000 */
[----:B----4-:R-:W-:-:S04]  /*26c0*/  ISETP.NE.AND P1, PT, R7, 0x1, PT ;  /* 0x000000010700780c */ /* 0x010fc80003f25270 */
[----:B------:R-:W-:-:S05]  /*26d0*/  SEL R4, R12, R4, !P1 ;  /* 0x000000040c047207 */ /* 0x000fca0004800000 */
[----:B------:R-:W-:Y:S02]  /*26e0*/  IMAD.IADD R5, R3, 0x1, -R4 ;  /* 0x0000000103057824 */ /* 0x000fe400078e0a04 */
[----:B------:R-:W-:Y:S02]  /*26f0*/  IMAD.IADD R3, R4, 0x1, -R3 ;  /* 0x0000000104037824 */ /* 0x000fe400078e0a03 */
[----:B------:R-:W-:Y:S02]  /*2700*/  IMAD R12, R5, R7, R12 ;  /* 0x00000007050c7224 */ /* 0x000fe400078e020c */
[----:B------:R-:W-:-:S07]  /*2710*/  IMAD R11, R3, R2, R11 ;  /* 0x00000002030b7224 */ /* 0x000fce00078e020b */
.L_x_32:
[----:B------:R-:W-:Y:S01]  /*2720*/  UMOV UR20, UR31 ;  /* 0x0000001f00147c82 */ /* 0x000fe20008000000 */
[----:B------:R-:W-:Y:S01]  /*2730*/  PLOP3.LUT P0, PT, PT, PT, PT, 0x80, 0x8 ;  /* 0x000000000008781c */ /* 0x000fe20003f0f070 */
[----:B------:R-:W-:Y:S01]  /*2740*/  IMAD.IADD R17, R12, 0x1, R91 ;  /* 0x000000010c117824 */ /* 0x000fe200078e025b */
[----:B------:R-:W-:Y:S01]  /*2750*/  LOP3.LUT R13, R13, 0x1, RZ, 0x3c, !PT ;  /* 0x000000010d0d7812 */ /* 0x000fe200078e3cff */
[----:B------:R-:W-:Y:S01]  /*2760*/  IMAD.IADD R14, R11, 0x1, R90 ;  /* 0x000000010b0e7824 */ /* 0x000fe200078e025a */
[----:B------:R-:W-:Y:S09]  /*2770*/  @P3 BRA `(.L_x_33) ;  /* 0xffffffec00683947 */ /* 0x000ff2000383ffff */
[----:B------:R-:W-:Y:S01]  /*2780*/  UIADD3 UR22, UPT, UPT, UR22, 0x60, URZ ;  /* 0x0000006016167890 */ /* 0x000fe2000fffe0ff */
[----:B------:R-:W-:-:S03]  /*2790*/  MOV R2, UR33 ;  /* 0x0000002100027c02 */ /* 0x000fc60008000f00 */
[----:B------:R-:W-:Y:S01]  /*27a0*/  ULEA UR4, UR32, UR22, 0x3 ;  /* 0x0000001620047291 */ /* 0x000fe2000f8e18ff */
[----:B------:R-:W-:-:S08]  /*27b0*/  SHF.L.U32 R2, R2, 0x1f, RZ ;  /* 0x0000001f02027819 */ /* 0x000fd000000006ff */
[----:B------:R-:W1:Y:S02]  /*27c0*/  SYNCS.PHASECHK.TRANS64.TRYWAIT P0, [UR4], R2 ;  /* 0x00000002ff0075a7 */ /* 0x000e640008001104 */
[----:B-1----:R-:W-:Y:S05]  /*27d0*/  @!P0 BRA `(.L_x_34) ;  /* 0x0000006c00708947 */ /* 0x002fea0003800000 */
.L_x_137:
[----:B------:R-:W-:-:S04]  /*27e0*/  UIADD3 UR6, UPT, UPT, UR32, 0x1, URZ ;  /* 0x0000000120067890 */ /* 0x000fc8000fffe0ff */
[----:B------:R-:W-:-:S04]  /*27f0*/  UISETP.NE.AND UP0, UPT, UR6, 0xc, UPT ;  /* 0x0000000c0600788c */ /* 0x000fc8000bf05270 */
[----:B------:R-:W-:Y:S02]  /*2800*/  USEL UR5, URZ, 0x1, UP0 ;  /* 0x00000001ff057887 */ /* 0x000fe40008000000 */
[----:B------:R-:W-:Y:S02]  /*2810*/  USEL UR6, UR6, URZ, UP0 ;  /* 0x000000ff06067287 */ /* 0x000fe40008000000 */
[----:B------:R-:W-:Y:S02]  /*2820*/  ULOP3.LUT UR5, UR33, UR5, URZ, 0x3c, !UPT ;  /* 0x0000000521057292 */ /* 0x000fe4000f8e3cff */
[----:B------:R-:W-:-:S04]  /*2830*/  ULEA UR4, UR6, UR22, 0x3 ;  /* 0x0000001606047291 */ /* 0x000fc8000f8e18ff */
[----:B-1----:R-:W-:-:S04]  /*2840*/  MOV R2, UR5 ;  /* 0x0000000500027c02 */ /* 0x002fc80008000f00 */
[----:B------:R-:W-:-:S04]  /*2850*/  SHF.L.U32 R2, R2, 0x1f, RZ ;  /* 0x0000001f02027819 */ /* 0x000fc800000006ff */
[----:B------:R-:W1:Y:S02]  /*2860*/  SYNCS.PHASECHK.TRANS64.TRYWAIT P0, [UR4], R2 ;  /* 0x00000002ff0075a7 */ /* 0x000e640008001104 */
[----:B-1----:R-:W-:Y:S05]  /*2870*/  @!P0 BRA `(.L_x_35) ;  /* 0x0000006c00608947 */ /* 0x002fea0003800000 */
.L_x_139:
        /* <DEDUP_REMOVED lines=10> */
.L_x_141:
        /* <DEDUP_REMOVED lines=10> */
.L_x_143:
        /* <DEDUP_REMOVED lines=10> */
.L_x_145:
        /* <DEDUP_REMOVED lines=10> */
.L_x_147:
        /* <DEDUP_REMOVED lines=10> */
.L_x_149:
        /* <DEDUP_REMOVED lines=10> */
.L_x_151:
        /* <DEDUP_REMOVED lines=10> */
.L_x_153:
        /* <DEDUP_REMOVED lines=10> */
.L_x_155:
        /* <DEDUP_REMOVED lines=10> */
.L_x_157:
[----:B------:R-:W-:-:S04]  /*2e20*/  UIADD3 UR6, UPT, UPT, UR6, 0x1, URZ ;  /* 0x0000000106067890 */ /* 0x000fc8000fffe0ff */
[----:B------:R-:W-:-:S04]  /*2e30*/  UISETP.NE.AND UP0, UPT, UR6, 0xc, UPT ;  /* 0x0000000c0600788c */ /* 0x000fc8000bf05270 */
[----:B------:R-:W-:Y:S02]  /*2e40*/  USEL UR4, URZ, 0x1, UP0 ;  /* 0x00000001ff047887 */ /* 0x000fe40008000000 */
[----:B------:R-:W-:Y:S02]  /*2e50*/  USEL UR6, UR6, URZ, UP0 ;  /* 0x000000ff06067287 */ /* 0x000fe40008000000 */
[----:B------:R-:W-:Y:S02]  /*2e60*/  ULOP3.LUT UR4, UR5, UR4, URZ, 0x3c, !UPT ;  /* 0x0000000405047292 */ /* 0x000fe4000f8e3cff */
[----:B------:R-:W-:-:S04]  /*2e70*/  ULEA UR6, UR6, UR22, 0x3 ;  /* 0x0000001606067291 */ /* 0x000fc8000f8e18ff */
[----:B-1----:R-:W-:Y:S02]  /*2e80*/  IMAD.U32 R2, RZ, RZ, UR4 ;  /* 0x00000004ff027e24 */ /* 0x002fe4000f8e00ff */
[----:B------:R-:W-:-:S03]  /*2e90*/  MOV R0, UR6 ;  /* 0x0000000600007c02 */ /* 0x000fc60008000f00 */
[----:B------:R-:W-:-:S07]  /*2ea0*/  SHF.L.U32 R2, R2, 0x1f, RZ ;  /* 0x0000001f02027819 */ /* 0x000fce00000006ff */
.L_x_45:
[----:B-1----:R1:W2:Y:S02]  /*2eb0*/  SYNCS.PHASECHK.TRANS64.TRYWAIT P0, [R0+URZ], R2 ;  /* 0x00000002000075a7 */ /* 0x0022a400080011ff */
[----:B--2---:R-:W-:Y:S05]  /*2ec0*/  @!P0 NANOSLEEP.SYNCS 0x989680 ;  /* 0x009896800000895d */ /* 0x004fea0003900000 */
[----:B------:R-:W2:Y:S02]  /*2ed0*/  @!P0 SYNCS.PHASECHK.TRANS64 P0, [R0+URZ], R2 ;  /* 0x00000002000085a7 */ /* 0x000ea400080010ff */
[----:B--2---:R-:W-:Y:S05]  /*2ee0*/  @P0 EXIT ;  /* 0x000000000000094d */ /* 0x004fea0003800000 */
[----:B------:R-:W-:Y:S05]  /*2ef0*/  BRA `(.L_x_45) ;  /* 0xfffffffc00ec7947 */ /* 0x000fea000383ffff */
.L_x_17:
[----:B------:R-:W-:-:S04]  /*2f00*/  UISETP.NE.AND UP1, UPT, UR45, URZ, UPT ;  /* 0x000000ff2d00728c */ /* 0x000fc8000bf25270 */
[----:B------:R-:W-:-:S09]  /*2f10*/  UISETP.NE.OR UP1, UPT, UR8, 0x1, UP1 ;  /* 0x000000010800788c */ /* 0x000fd20008f25670 */
[----:B------:R-:W-:Y:S05]  /*2f20*/  BRA.U UP1, `(.L_x_46) ;  /* 0x0000000101b07547 */ /* 0x000fea000b800000 */
[----:B------:R-:W-:Y:S01]  /*2f30*/  UMOV UR4, 0x400 ;  /* 0x0000040000047882 */ /* 0x000fe20000000000 */
[----:B------:R-:W-:Y:S01]  /*2f40*/  HFMA2 R3, -RZ, RZ, 0, 5.9604644775390625e-08 ;  /* 0x00000001ff037431 */ /* 0x000fe200000001ff */
[----:B------:R-:W-:Y:S01]  /*2f50*/  ULEA UR45, UR45, UR4, 0x18 ;  /* 0x000000042d2d7291 */ /* 0x000fe2000f8ec0ff */
[----:B------:R-:W-:Y:S01]  /*2f60*/  ISETP.NE.AND P0, PT, R2, RZ, PT ;  /* 0x000000ff0200720c */ /* 0x000fe20003f05270 */
[----:B------:R-:W-:Y:S02]  /*2f70*/  IMAD.MOV.U32 R8, RZ, RZ, RZ ;  /* 0x000000ffff087224 */ /* 0x000fe400078e00ff */
[----:B------:R-:W-:Y:S02]  /*2f80*/  UIADD3 UR6, UPT, UPT, UR45, 0x118, URZ ;  /* 0x000001182d067890 */ /* 0x000fe4000fffe0ff */
[----:B------:R-:W-:Y:S02]  /*2f90*/  UIADD3 UR7, UPT, UPT, UR45, 0x110, URZ ;  /* 0x000001102d077890 */ /* 0x000fe4000fffe0ff */
[----:B------:R-:W-:-:S12]  /*2fa0*/  UPRMT UR6, URZ, 0x654, UR6 ;  /* 0x00000654ff067896 */ /* 0x000fd80008000006 */
.L_x_49:
[----:B------:R-:W-:Y:S01]  /*2fb0*/  SHF.L.U32 R6, R3, 0x1f, RZ ;  /* 0x0000001f03067819 */ /* 0x000fe200000006ff */
[----:B------:R-:W-:Y:S02]  /*2fc0*/  IMAD.U32 R4, RZ, RZ, UR7 ;  /* 0x00000007ff047e24 */ /* 0x000fe4000f8e00ff */
[----:B------:R-:W-:Y:S01]  /*2fd0*/  @!P0 IMAD.MOV.U32 R5, RZ, RZ, 0x10 ;  /* 0x00000010ff058424 */ /* 0x000fe200078e00ff */
[----:B------:R-:W1:Y:S02]  /*2fe0*/  SYNCS.PHASECHK.TRANS64.TRYWAIT P1, [UR45+0x118], R6 ;  /* 0x00011806ff0075a7 */ /* 0x000e64000802112d */
[----:B------:R-:W-:-:S04]  /*2ff0*/  PRMT R4, R2, 0x654, R4 ;  /* 0x0000065402047816 */ /* 0x000fc80000000004 */
[----:B------:R-:W-:Y:S01]  /*3000*/  SEL R0, R4, R0, !P0 ;  /* 0x0000000004007207 */ /* 0x000fe20004000000 */
[----:B-1----:R-:W-:Y:S06]  /*3010*/  @!P1 BRA `(.L_x_47) ;  /* 0x0000006800689947 */ /* 0x002fec0003800000 */
.L_x_159:
[----:B------:R-:W-:Y:S01]  /*3020*/  UIADD3 UR4, UPT, UPT, UR45, 0x150, URZ ;  /* 0x000001502d047890 */ /* 0x000fe2000fffe0ff */
[----:B------:R2:W-:Y:S01]  /*3030*/  @!P0 SYNCS.ARRIVE.TRANS64.RED RZ, [R0+URZ], R5 ;  /* 0x0000000500ff89a7 */ /* 0x0005e200080004ff */
[----:B------:R-:W-:Y:S01]  /*3040*/  UIADD3 UR5, UPT, UPT, UR45, 0x110, URZ ;  /* 0x000001102d057890 */ /* 0x000fe2000fffe0ff */
[----:B------:R-:W-:-:S08]  /*3050*/  LOP3.LUT R3, R3, 0x1, RZ, 0x3c, !PT ;  /* 0x0000000103037812 */ /* 0x000fd000078e3cff */
[----:B------:R-:W-:Y:S06]  /*3060*/  UGETNEXTWORKID.BROADCAST [UR4], [UR5] ;  /* 0x00000000040073ca */ /* 0x000fec0008000100 */
[----:B--2---:R-:W-:-:S04]  /*3070*/  SHF.L.U32 R5, R8, 0x1f, RZ ;  /* 0x0000001f08057819 */ /* 0x004fc800000006ff */
[----:B------:R-:W2:Y:S02]  /*3080*/  SYNCS.PHASECHK.TRANS64.TRYWAIT P1, [UR45+0x110], R5 ;  /* 0x00011005ff0075a7 */ /* 0x000ea4000802112d */
[----:B--2---:R-:W-:Y:S05]  /*3090*/  @!P1 BRA `(.L_x_48) ;  /* 0x0000006800609947 */ /* 0x004fea0003800000 */
.L_x_161:
[----:B-1----:R-:W1:Y:S01]  /*30a0*/  LDS.128 R4, [UR45+0x150] ;  /* 0x0001502dff047984 */ /* 0x002e620008000c00 */
[----:B------:R-:W-:Y:S01]  /*30b0*/  LOP3.LUT R8, R8, 0x1, RZ, 0x3c, !PT ;  /* 0x0000000108087812 */ /* 0x000fe200078e3cff */
[----:B------:R-:W-:Y:S01]  /*30c0*/  @!PT LDS RZ, [RZ] ;  /* 0x00000000fffff984 */ /* 0x000fe20000000800 */
[----:B------:R-:W-:Y:S01]  /*30d0*/  @!PT LDS RZ, [RZ] ;  /* 0x00000000fffff984 */ /* 0x000fe20000000800 */
[----:B------:R-:W-:Y:S01]  /*30e0*/  @!PT LDS RZ, [RZ] ;  /* 0x00000000fffff984 */ /* 0x000fe20000000800 */
[----:B------:R-:W-:Y:S01]  /*30f0*/  @!PT LDS RZ, [RZ] ;  /* 0x00000000fffff984 */ /* 0x000fe20000000800 */
[----:B------:R2:W-:Y:S06]  /*3100*/  MEMBAR.ALL.CTA ;  /* 0x0000000000007992 */ /* 0x0005ec0000008000 */
[----:B--2---:R-:W2:Y:S02]  /*3110*/  FENCE.VIEW.ASYNC.S ;  /* 0x00000000000073c6 */ /* 0x004ea40000000000 */
[----:B--2---:R-:W-:Y:S01]  /*3120*/  SYNCS.ARRIVE.TRANS64.RED.A1T0 RZ, [UR6], RZ ;  /* 0x000000ffffff79a7 */ /* 0x004fe20008100406 */
[----:B-1----:R-:W-:-:S13]  /*3130*/  LOP3.LUT P1, RZ, R6, 0x1, RZ, 0xc0, !PT ;  /* 0x0000000106ff7812 */ /* 0x002fda000782c0ff */
[----:B------:R-:W-:Y:S05]  /*3140*/  @P1 BRA `(.L_x_49) ;  /* 0xfffffffc00981947 */ /* 0x000fea000383ffff */
[----:B------:R-:W-:-:S04]  /*3150*/  SHF.L.U32 R0, R3, 0x1f, RZ ;  /* 0x0000001f03007819 */ /* 0x000fc800000006ff */
[----:B------:R-:W1:Y:S02]  /*3160*/  SYNCS.PHASECHK.TRANS64 P0, [UR45+0x118], R0 ;  /* 0x00011800ff0075a7 */ /* 0x000e64000800102d */
[----:B-1----:R-:W-:Y:S05]  /*3170*/  @P0 EXIT ;  /* 0x000000000000094d */ /* 0x002fea0003800000 */
[----:B------:R-:W-:-:S07]  /*3180*/  MOV R0, UR45 ;  /* 0x0000002d00007c02 */ /* 0x000fce0008000f00 */
.L_x_50:
[----:B-1----:R-:W-:-:S04]  /*3190*/  SHF.L.U32 R2, R3, 0x1f, RZ ;  /* 0x0000001f03027819 */ /* 0x002fc800000006ff */
[----:B------:R1:W2:Y:S03]  /*31a0*/  SYNCS.PHASECHK.TRANS64.TRYWAIT P0, [R0+URZ+0x118], R2 ;  /* 0x00011802000075a7 */ /* 0x0002a600080011ff */
[----:B--2---:R-:W-:Y:S05]  /*31b0*/  @!P0 NANOSLEEP.SYNCS 0x989680 ;  /* 0x009896800000895d */ /* 0x004fea0003900000 */
[----:B------:R-:W2:Y:S02]  /*31c0*/  @!P0 SYNCS.PHASECHK.TRANS64 P0, [R0+URZ+0x118], R2 ;  /* 0x00011802000085a7 */ /* 0x000ea400080010ff */
[----:B--2---:R-:W-:Y:S05]  /*31d0*/  @P0 EXIT ;  /* 0x000000000000094d */ /* 0x004fea0003800000 */
[----:B------:R-:W-:Y:S05]  /*31e0*/  BRA `(.L_x_50) ;  /* 0xfffffffc00e87947 */ /* 0x000fea000383ffff */
.L_x_46:
[----:B------:R-:W-:-:S09]  /*31f0*/  UISETP.NE.AND UP1, UPT, UR8, URZ, UPT ;  /* 0x000000ff0800728c */ /* 0x000fd2000bf25270 */
[----:B------:R-:W-:Y:S05]  /*3200*/  BRA.U UP1, `(.L_x_51) ;  /* 0x0000000d013c7547 */ /* 0x000fea000b800000 */
[----:B------:R-:W-:Y:S01]  /*3210*/  UMOV UR4, 0x40 ;  /* 0x0000004000047882 */ /* 0x000fe20000000000 */
[----:B------:R-:W-:Y:S01]  /*3220*/  NOP ;  /* 0x0000000000007918 */ /* 0x000fe20000000000 */
[----:B------:R-:W-:Y:S01]  /*3230*/  ULEA UR4, UR45, UR4, 0x18 ;  /* 0x000000042d047291 */ /* 0x000fe2000f8ec0ff */
[----:B------:R-:W-:Y:S02]  /*3240*/  UMOV UR5, 0x400 ;  /* 0x0000040000057882 */ /* 0x000fe40000000000 */
[----:B------:R-:W-:-:S06]  /*3250*/  ULEA UR45, UR45, UR5, 0x18 ;  /* 0x000000052d2d7291 */ /* 0x000fcc000f8ec0ff */
[----:B------:R-:W1:Y:S02]  /*3260*/  LDS.U8 R0, [UR4+0x1c] ;  /* 0x00001c04ff007984 */ /* 0x000e640008000000 */
[----:B-1----:R-:W-:-:S13]  /*3270*/  ISETP.NE.AND P0, PT, R0, RZ, PT ;  /* 0x000000ff0000720c */ /* 0x002fda0003f05270 */
[----:B------:R-:W-:Y:S05]  /*3280*/  @P0 BRA `(.L_x_52) ;  /* 0x0000000000580947 */ /* 0x000fea0003800000 */
[----:B------:R-:W-:-:S13]  /*3290*/  ELECT P0, URZ, PT ;  /* 0x0000000000ff782f */ /* 0x000fda0003800000 */
[----:B------:R-:W-:Y:S05]  /*32a0*/  @!P0 BRA `(.L_x_53) ;  /* 0x0000000000608947 */ /* 0x000fea0003800000 */
[----:B------:R-:W-:Y:S01]  /*32b0*/  UMOV UR5, 0x10 ;  /* 0x0000001000057882 */ /* 0x000fe20000000000 */
[----:B------:R-:W-:Y:S01]  /*32c0*/  HFMA2 R0, -RZ, RZ, 0, 5.9604644775390625e-08 ;  /* 0x00000001ff007431 */ /* 0x000fe200000001ff */
[----:B------:R-:W-:-:S03]  /*32d0*/  MOV R2, 0xffff ;  /* 0x0000ffff00027802 */ /* 0x000fc60000000f00 */
[----:B------:R-:W-:Y:S04]  /*32e0*/  DEPBAR.LE SB1, 0x36 ;  /* 0x00009d800000791a */ /* 0x000fe80000000000 */
[----:B------:R-:W1:Y:S02]  /*32f0*/  UTCATOMSWS.FIND_AND_SET.ALIGN UP0, UR5, UR5 ;  /* 0x00000005000575e3 */ /* 0x000e640008000800 */
[----:B-1----:R-:W-:Y:S01]  /*3300*/  MOV R3, UR5 ;  /* 0x0000000500037c02 */ /* 0x002fe20008000f00 */
[----:B------:R-:W-:Y:S06]  /*3310*/  BRA.U UP0, `(.L_x_54) ;  /* 0x0000000100187547 */ /* 0x000fec000b800000 */
.L_x_55:
[----:B------:R-:W-:Y:S05]  /*3320*/  NANOSLEEP 0x64 ;  /* 0x000000640000795d */ /* 0x000fea0003800000 */
[----:B------:R-:W-:-:S05]  /*3330*/  UMOV UR5, 0x10 ;  /* 0x0000001000057882 */ /* 0x000fca0000000000 */
[----:B------:R-:W-:Y:S04]  /*3340*/  DEPBAR.LE SB1, 0x36 ;  /* 0x00009d800000791a */ /* 0x000fe80000000000 */
[----:B------:R-:W1:Y:S02]  /*3350*/  UTCATOMSWS.FIND_AND_SET.ALIGN UP0, UR5, UR5 ;  /* 0x00000005000575e3 */ /* 0x000e640008000800 */
[----:B-1----:R-:W-:Y:S01]  /*3360*/  MOV R3, UR5 ;  /* 0x0000000500037c02 */ /* 0x002fe20008000f00 */
[----:B------:R-:W-:Y:S05]  /*3370*/  BRA.U !UP0, `(.L_x_55) ;  /* 0xfffffffd08e87547 */ /* 0x000fea000b83ffff */
.L_x_54:
[-C--:B------:R-:W-:Y:S02]  /*3380*/  SHF.L.U32 R2, R2, R3.reuse, RZ ;  /* 0x0000000302027219 */ /* 0x080fe400000006ff */
[----:B------:R-:W-:Y:S01]  /*3390*/  SHF.L.U32 R0, R0, R3, RZ ;  /* 0x0000000300007219 */ /* 0x000fe200000006ff */
[----:B------:R-:W-:Y:S02]  /*33a0*/  IMAD.SHL.U32 R3, R3, 0x20, RZ ;  /* 0x0000002003037824 */ /* 0x000fe400078e00ff */
[----:B------:R1:W-:Y:S04]  /*33b0*/  ATOMS.OR RZ, [UR4+0x14], R2 ;  /* 0x00001402ffff798c */ /* 0x0003e8000b000004 */
[----:B------:R1:W-:Y:S04]  /*33c0*/  ATOMS.OR RZ, [UR4+0x18], R0 ;  /* 0x00001800ffff798c */ /* 0x0003e8000b000004 */
[----:B------:R1:W-:Y:S01]  /*33d0*/  STS [UR45+0x160], R3 ;  /* 0x00016003ff007988 */ /* 0x0003e2000800082d */
[----:B------:R-:W-:Y:S05]  /*33e0*/  BRA `(.L_x_53) ;  /* 0x0000000000107947 */ /* 0x000fea0003800000 */
.L_x_52:
[----:B------:R-:W-:Y:S02]  /*33f0*/  MOV R0, 0xffffffff ;  /* 0xffffffff00007802 */ /* 0x000fe40000000f00 */
[----:B------:R-:W-:-:S03]  /*3400*/  MOV R2, 0x3430 ;  /* 0x0000343000027802 */ /* 0x000fc60000000f00 */
[----:B------:R1:W-:Y:S04]  /*3410*/  STS [UR45+0x160], R0 ;  /* 0x00016000ff007988 */ /* 0x0003e8000800082d */
[----:B-1-3-5:R-:W-:Y:S05]  /*3420*/  CALL.REL.NOINC `($__internal_1_$__cuda_sm10x_tcgen05_guardrail_trap_phase_invalid_during_alloc) ;  /* 0x0000006c00707944 */ /* 0x02afea0003c00000 */
.L_x_53:
[----:B------:R-:W-:Y:S05]  /*3430*/  WARPSYNC.ALL ;  /* 0x0000000000007948 */ /* 0x000fea0003800000 */
[----:B------:R-:W2:Y:S01]  /*3440*/  S2UR UR6, SR_CgaCtaId ;  /* 0x00000000000679c3 */ /* 0x000ea20000008800 */
[----:B------:R-:W-:Y:S01]  /*3450*/  UMOV UR4, 0x400 ;  /* 0x0000040000047882 */ /* 0x000fe20000000000 */
[----:B------:R-:W-:-:S06]  /*3460*/  NOP ;  /* 0x0000000000007918 */ /* 0x000fcc0000000000 */
[----:B------:R-:W-:Y:S06]  /*3470*/  BAR.ARV 0x6, 0xa0 ;  /* 0x0182800000007b1d */ /* 0x000fec0000002000 */
[----:B------:R-:W-:Y:S01]  /*3480*/  IMAD.MOV.U32 R8, RZ, RZ, 0x1 ;  /* 0x00000001ff087424 */ /* 0x000fe200078e00ff */
[----:B------:R-:W-:Y:S01]  /*3490*/  UMOV UR15, URZ ;  /* 0x000000ff000f7c82 */ /* 0x000fe20008000000 */
[----:B------:R-:W-:Y:S01]  /*34a0*/  UMOV UR14, URZ ;  /* 0x000000ff000e7c82 */ /* 0x000fe20008000000 */
[----:B------:R-:W-:Y:S01]  /*34b0*/  UMOV UR20, 0x0 ;  /* 0x0000000000147882 */ /* 0x000fe20000000000 */
[----:B------:R-:W-:Y:S01]  /*34c0*/  UMOV UR21, 0x8200010 ;  /* 0x0820001000157882 */ /* 0x000fe20000000000 */
[----:B------:R-:W-:Y:S01]  /*34d0*/  UMOV UR18, 0x0 ;  /* 0x0000000000127882 */ /* 0x000fe20000000000 */
[----:B------:R-:W-:Y:S01]  /*34e0*/  UMOV UR19, 0x8200010 ;  /* 0x0820001000137882 */ /* 0x000fe20000000000 */
[----:B--2---:R-:W-:Y:S01]  /*34f0*/  ULEA UR6, UR6, UR4, 0x18 ;  /* 0x0000000406067291 */ /* 0x004fe2000f8ec0ff */
[----:B------:R-:W2:Y:S03]  /*3500*/  LDCU.64 UR4, c[0x0][0x388] ;  /* 0x00007100ff0477ac */ /* 0x000ea60008000a00 */
[----:B------:R-:W-:-:S02]  /*3510*/  UIADD3 UR9, UPT, UPT, UR6, 0x8400, URZ ;  /* 0x0000840006097890 */ /* 0x000fc4000fffe0ff */
[----:B------:R-:W-:-:S03]  /*3520*/  UIADD3 UR10, UPT, UPT, UR6, 0x20400, URZ ;  /* 0x00020400060a7890 */ /* 0x000fc6000fffe0ff */
[----:B------:R-:W1:Y:S01]  /*3530*/  LDS R9, [UR6+0x160] ;  /* 0x00016006ff097984 */ /* 0x000e620008000800 */
[----:B------:R-:W-:Y:S02]  /*3540*/  USHF.R.U32.HI UR9, URZ, 0x4, UR9 ;  /* 0x00000004ff097899 */ /* 0x000fe40008011609 */
[----:B------:R-:W-:Y:S02]  /*3550*/  USHF.R.U32.HI UR10, URZ, 0x4, UR10 ;  /* 0x00000004ff0a7899 */ /* 0x000fe4000801160a */
[----:B------:R-:W-:Y:S02]  /*3560*/  ULOP3.LUT UR9, UR9, 0x3fff, URZ, 0xc0, !UPT ;  /* 0x00003fff09097892 */ /* 0x000fe4000f8ec0ff */
[----:B------:R-:W-:Y:S02]  /*3570*/  ULOP3.LUT UR10, UR10, 0x3fff, URZ, 0xc0, !UPT ;  /* 0x00003fff0a0a7892 */ /* 0x000fe4000f8ec0ff */
[----:B------:R-:W-:Y:S02]  /*3580*/  ULOP3.LUT UR9, UR9, 0x10000, URZ, 0xfc, !UPT ;  /* 0x0001000009097892 */ /* 0x000fe4000f8efcff */
[----:B--2---:R-:W-:-:S02]  /*3590*/  UIADD3 UR4, UPT, UPT, UR4, 0x1f, URZ ;  /* 0x0000001f04047890 */ /* 0x004fc4000fffe0ff */
[----:B------:R-:W-:Y:S02]  /*35a0*/  ULOP3.LUT UR10, UR10, 0x10000, URZ, 0xfc, !UPT ;  /* 0x000100000a0a7892 */ /* 0x000fe4000f8efcff */
[----:B------:R-:W-:-:S04]  /*35b0*/  USHF.R.S32.HI UR7, URZ, 0x1f, UR4 ;  /* 0x0000001fff077899 */ /* 0x000fc80008011404 */
[----:B------:R-:W-:-:S03]  /*35c0*/  ULEA.HI UR7, UR7, UR4, URZ, 0x5 ;  /* 0x0000000407077291 */ /* 0x000fc6000f8f28ff */
[----:B------:R-:W2:Y:S01]  /*35d0*/  LDCU UR4, c[0x0][0x390] ;  /* 0x00007200ff0477ac */ /* 0x000ea20008000800 */
[----:B------:R-:W-:-:S04]  /*35e0*/  USHF.R.S32.HI UR7, URZ, 0x5, UR7 ;  /* 0x00000005ff077899 */ /* 0x000fc80008011407 */
[----:B------:R-:W-:Y:S02]  /*35f0*/  UIMAD UR7, UR7, UR5, URZ ;  /* 0x00000005070772a4 */ /* 0x000fe4000f8e02ff */
[----:B------:R-:W-:-:S04]  /*3600*/  UIADD3 UR5, UPT, UPT, UR6, 0x118, URZ ;  /* 0x0000011806057890 */ /* 0x000fc8000fffe0ff */
[----:B------:R-:W-:Y:S01]  /*3610*/  UPRMT UR5, URZ, 0x654, UR5 ;  /* 0x00000654ff057896 */ /* 0x000fe20008000005 */
[C---:B-1----:R-:W-:Y:S01]  /*3620*/  VIADD R3, R9.reuse, 0x80 ;  /* 0x0000008009037836 */ /* 0x042fe20000000000 */
[----:B------:R-:W-:Y:S01]  /*3630*/  LOP3.LUT R2, R9, 0xffff, RZ, 0xc0, !PT ;  /* 0x0000ffff09027812 */ /* 0x000fe200078ec0ff */
[----:B--2---:R-:W-:-:S03]  /*3640*/  UIMAD UR4, UR7, UR4, URZ ;  /* 0x00000004070472a4 */ /* 0x004fc6000f8e02ff */
[----:B------:R-:W-:Y:S01]  /*3650*/  LOP3.LUT R3, R3, 0xffff, RZ, 0xc0, !PT ;  /* 0x0000ffff03037812 */ /* 0x000fe200078ec0ff */
[----:B------:R-:W-:Y:S02]  /*3660*/  UIADD3 UR16, UPT, UPT, UR4, -0x1, URZ ;  /* 0xffffffff04107890 */ /* 0x000fe4000fffe0ff */
[----:B------:R-:W-:Y:S02]  /*3670*/  UISETP.GE.AND UP2, UPT, UR4, 0x1, UPT ;  /* 0x000000010400788c */ /* 0x000fe4000bf46270 */
[----:B------:R1:W-:Y:S02]  /*3680*/  STL.64 [R1], R2 ;  /* 0x0000000201007387 */ /* 0x0003e40000100a00 */
[----:B-1----:R-:W-:-:S07]  /*3690*/  CS2R R2, SRZ ;  /* 0x0000000000027805 */ /* 0x002fce000001ff00 */
.L_x_62:
[----:B-1----:R-:W-:-:S04]  /*36a0*/  SHF.L.U32 R4, R3, 0x1f, RZ ;  /* 0x0000001f03047819 */ /* 0x002fc800000006ff */
[----:B------:R-:W1:Y:S02]  /*36b0*/  SYNCS.PHASECHK.TRANS64.TRYWAIT P0, [UR6+0x110], R4 ;  /* 0x00011004ff0075a7 */ /* 0x000e640008001106 */
[----:B-12---:R-:W-:Y:S05]  /*36c0*/  @!P0 BRA `(.L_x_56) ;  /* 0x0000006000ec8947 */ /* 0x006fea0003800000 */
.L_x_163:
[----:B-1----:R-:W1:Y:S01]  /*36d0*/  LDS.128 R4, [UR6+0x150] ;  /* 0x00015006ff047984 */ /* 0x002e620008000c00 */
[----:B------:R-:W-:Y:S01]  /*36e0*/  ULEA UR8, UR15, UR6, 0x3 ;  /* 0x000000060f087291 */ /* 0x000fe2000f8e18ff */
[----:B------:R-:W-:Y:S01]  /*36f0*/  SHF.L.U32 R0, R8, 0x1f, RZ ;  /* 0x0000001f08007819 */ /* 0x000fe200000006ff */
[----:B------:R-:W-:Y:S01]  /*3700*/  @!PT LDS RZ, [RZ] ;  /* 0x00000000fffff984 */ /* 0x000fe20000000800 */
[----:B------:R-:W-:Y:S01]  /*3710*/  @!PT LDS RZ, [RZ] ;  /* 0x00000000fffff984 */ /* 0x000fe20000000800 */
[----:B------:R-:W-:Y:S01]  /*3720*/  @!PT LDS RZ, [RZ] ;  /* 0x00000000fffff984 */ /* 0x000fe20000000800 */
[----:B------:R-:W-:Y:S01]  /*3730*/  @!PT LDS RZ, [RZ] ;  /* 0x00000000fffff984 */ /* 0x000fe20000000800 */
[----:B------:R2:W-:Y:S06]  /*3740*/  MEMBAR.ALL.CTA ;  /* 0x0000000000007992 */ /* 0x0005ec0000008000 */
[----:B--2---:R-:W2:Y:S02]  /*3750*/  FENCE.VIEW.ASYNC.S ;  /* 0x00000000000073c6 */ /* 0x004ea40000000000 */
[----:B--2---:R-:W-:Y:S01]  /*3760*/  SYNCS.ARRIVE.TRANS64.RED.A1T0 RZ, [UR5], RZ ;  /* 0x000000ffffff79a7 */ /* 0x004fe20008100405 */
[----:B------:R-:W2:Y:S01]  /*3770*/  SYNCS.PHASECHK.TRANS64.TRYWAIT P0, [UR8+0x130], R0 ;  /* 0x00013000ff0075a7 */ /* 0x000ea20008001108 */
[----:B-1----:R-:W-:Y:S01]  /*3780*/  LOP3.LUT P2, RZ, R6, 0x1, RZ, 0xc0, !PT ;  /* 0x0000000106ff7812 */ /* 0x002fe2000784c0ff */
[----:B--2---:R-:W-:-:S12]  /*3790*/  @!P0 BRA `(.L_x_57) ;  /* 0x0000006000d08947 */ /* 0x004fd80003800000 */
.L_x_165:
[----:B------:R-:W-:Y:S05]  /*37a0*/  BRA.U !UP2, `(.L_x_58) ;  /* 0x000000010ac47547 */ /* 0x000fea000b800000 */
[----:B-1----:R-:W-:Y:S01]  /*37b0*/  IMAD.U32 R0, RZ, RZ, UR15 ;  /* 0x0000000fff007e24 */ /* 0x002fe2000f8e00ff */
[----:B------:R-:W-:-:S04]  /*37c0*/  ULEA UR4, UR14, UR6, 0x3 ;  /* 0x000000060e047291 */ /* 0x000fc8000f8e18ff */
[----:B------:R-:W-:-:S05]  /*37d0*/  LEA R0, R0, R1, 0x2 ;  /* 0x0000000100007211 */ /* 0x000fca00078e10ff */
[----:B------:R1:W5:Y:S01]  /*37e0*/  LDL R4, [R0] ;  /* 0x0000000000047983 */ /* 0x0003620000100800 */
[----:B------:R-:W-:Y:S01]  /*37f0*/  UPLOP3.LUT UP3, UPT, UPT, UPT, UPT, 0x40, 0x4 ;  /* 0x000000000004789c */ /* 0x000fe20003f6e870 */
[----:B------:R-:W-:Y:S01]  /*3800*/  UMOV UR13, UR16 ;  /* 0x00000010000d7c82 */ /* 0x000fe20008000000 */
[----:B------:R-:W-:Y:S01]  /*3810*/  UMOV UR12, UR14 ;  /* 0x0000000e000c7c82 */ /* 0x000fe20008000000 */
[----:B-1----:R-:W-:-:S04]  /*3820*/  SHF.L.U32 R0, R2, 0x1f, RZ ;  /* 0x0000001f02007819 */ /* 0x002fc800000006ff */
[----:B------:R1:W2:Y:S04]  /*3830*/  SYNCS.PHASECHK.TRANS64.TRYWAIT P1, [UR4], R0 ;  /* 0x00000000ff0075a7 */ /* 0x0002a80008021104 */
.L_x_61:
[----:B------:R-:W-:Y:S01]  /*3840*/  ULEA UR7, UR12, UR6, 0x3 ;  /* 0x000000060c077291 */ /* 0x000fe2000f8e18ff */
[----:B-12-4-:R-:W-:Y:S11]  /*3850*/  @P1 BRA `(.L_x_59) ;  /* 0x00000000000c1947 */ /* 0x016ff60003800000 */
[----:B------:R-:W-:Y:S04]  /*3860*/  SHF.L.U32 R5, R2, 0x1f, RZ ;  /* 0x0000001f02057819 */ /* 0x000fe800000006ff */
[----:B------:R-:W2:Y:S02]  /*3870*/  SYNCS.PHASECHK.TRANS64.TRYWAIT P0, [UR7], R5 ;  /* 0x00000005ff0075a7 */ /* 0x000ea40008001107 */
[----:B--2---:R-:W-:Y:S05]  /*3880*/  @!P0 BRA `(.L_x_60) ;  /* 0x0000006000ac8947 */ /* 0x004fea0003800000 */
.L_x_59:
[----:B------:R-:W-:Y:S01]  /*3890*/  UISETP.NE.AND UP0, UPT, UR13, URZ, UPT ;  /* 0x000000ff0d00728c */ /* 0x000fe2000bf05270 */
[----:B------:R-:W-:Y:S01]  /*38a0*/  PLOP3.LUT P1, PT, PT, PT, PT, 0x80, 0x8 ;  /* 0x000000000008781c */ /* 0x000fe20003f2f070 */
[----:B------:R-:W-:Y:S02]  /*38b0*/  UIADD3 UR14, UPT, UPT, UR12, 0x1, URZ ;  /* 0x000000010c0e7890 */ /* 0x000fe4000fffe0ff */
[----:B------:R-:W-:Y:S02]  /*38c0*/  ULEA UR22, UR12, UR10, 0x9 ;  /* 0x0000000a0c167291 */ /* 0x000fe4000f8e48ff */
[----:B------:R-:W-:Y:S01]  /*38d0*/  UISETP.NE.AND UP1, UPT, UR14, 0xc, UPT ;  /* 0x0000000c0e00788c */ /* 0x000fe2000bf25270 */
[----:B------:R-:W-:Y:S01]  /*38e0*/  PLOP3.LUT P0, PT, PT, PT, UP0, 0x80, 0x8 ;  /* 0x000000000008781c */ /* 0x000fe20003f0f008 */
[----:B------:R-:W-:Y:S02]  /*38f0*/  ULEA UR24, UR12, UR9, 0x9 ;  /* 0x000000090c187291 */ /* 0x000fe4000f8e48ff */
[----:B------:R-:W-:Y:S02]  /*3900*/  USEL UR11, URZ, 0x1, UP1 ;  /* 0x00000001ff0b7887 */ /* 0x000fe40008800000 */
[----:B------:R-:W-:Y:S02]  /*3910*/  USEL UR14, UR14, URZ, UP1 ;  /* 0x000000ff0e0e7287 */ /* 0x000fe40008800000 */
[----:B------:R-:W-:Y:S02]  /*3920*/  UIADD3 UR26, UPT, UPT, UR22, 0x2, URZ ;  /* 0x00000002161a7890 */ /* 0x000fe4000fffe0ff */
[----:B------:R-:W-:Y:S01]  /*3930*/  @UP0 ULEA UR4, UR14, UR6, 0x3 ;  /* 0x000000060e040291 */ /* 0x000fe2000f8e18ff */
[----:B------:R-:W-:Y:S01]  /*3940*/  LOP3.LUT R2, R2, UR11, RZ, 0x3c, !PT ;  /* 0x0000000b02027c12 */ /* 0x000fe2000f8e3cff */
[----:B------:R-:W-:Y:S02]  /*3950*/  UIADD3 UR28, UPT, UPT, UR24, 0x2, URZ ;  /* 0x00000002181c7890 */ /* 0x000fe4000fffe0ff */
[----:B------:R-:W-:Y:S01]  /*3960*/  UIADD3 UR17, UPT, UPT, UR7, 0x60, URZ ;  /* 0x0000006007117890 */ /* 0x000fe2000fffe0ff */
[----:B-1----:R-:W-:Y:S01]  /*3970*/  @P0 SHF.L.U32 R0, R2, 0x1f, RZ ;  /* 0x0000001f02000819 */ /* 0x002fe200000006ff */
[----:B------:R-:W-:Y:S01]  /*3980*/  UIADD3 UR7, UPT, UPT, UR13, 0x1, URZ ;  /* 0x000000010d077890 */ /* 0x000fe2000fffe0ff */
[----:B------:R-:W-:Y:S02]  /*3990*/  UMOV UR23, 0x80004020 ;  /* 0x8000402000177882 */ /* 0x000fe40000000000 */
[----:B------:R4:W1:Y:S01]  /*39a0*/  @P0 SYNCS.PHASECHK.TRANS64.TRYWAIT P1, [UR4], R0 ;  /* 0x00000000ff0005a7 */ /* 0x0008620008021104 */
[----:B------:R-:W-:Y:S11]  /*39b0*/  ELECT P0, URZ, PT ;  /* 0x0000000000ff782f */ /* 0x000ff60003800000 */
[----:B------:R-:W-:Y:S02]  /*39c0*/  @!UPT UIADD3 URZ, UPT, UPT, URZ, URZ, URZ ;  /* 0x000000fffffff290 */ /* 0x000fe4000fffe0ff */
[C---:B-----5:R-:W-:Y:S02]  /*39d0*/  @P0 R2UR.BROADCAST UR11, R4.reuse ;  /* 0x00000000040b02ca */ /* 0x060fe400008e0000 */
[----:B------:R-:W-:Y:S11]  /*39e0*/  ELECT P0, URZ, PT ;  /* 0x0000000000ff782f */ /* 0x000ff60003800000 */
[----:B------:R-:W-:Y:S02]  /*39f0*/  @!UPT UIADD3 URZ, UPT, UPT, URZ, URZ, URZ ;  /* 0x000000fffffff290 */ /* 0x000fe4000fffe0ff */
[----:B------:R-:W-:Y:S01]  /*3a00*/  @P0 R2UR.BROADCAST UR4, R4 ;  /* 0x00000000040402ca */ /* 0x000fe200008e0000 */
[----:B------:R-:W-:Y:S02]  /*3a10*/  UISETP.GT.U32.AND UP0, UPT, UR7, 0x1, UPT ;  /* 0x000000010700788c */ /* 0x000fe4000bf04070 */
[----:B------:R-:W-:Y:S01]  /*3a20*/  UIADD3 UR13, UPT, UPT, UR13, -0x1, URZ ;  /* 0xffffffff0d0d7890 */ /* 0x000fe2000fffe0ff */
[----:B------:R-:W-:Y:S01]  /*3a30*/  UMOV UR25, 0x80004020 ;  /* 0x8000402000197882 */ /* 0x000fe20000000000 */
[----:B------:R-:W-:Y:S01]  /*3a40*/  UMOV UR27, 0x80004020 ;  /* 0x80004020001b7882 */ /* 0x000fe20000000000 */
[----:B------:R-:W-:Y:S01]  /*3a50*/  UMOV UR29, 0x80004020 ;  /* 0x80004020001d7882 */ /* 0x000fe20000000000 */
[----:B------:R-:W-:Y:S01]  /*3a60*/  UMOV UR12, UR14 ;  /* 0x0000000e000c7c82 */ /* 0x000fe20008000000 */
[----:B------:R4:W-:Y:S01]  /*3a70*/  UTCHMMA gdesc[UR24], gdesc[UR22], tmem[UR11], tmem[UR20], idesc[UR21], UP3 ;  /* 0x00ff1416180075ea */ /* 0x0009e2000980000b */
[----:B------:R-:W-:Y:S04]  /*3a80*/  UPLOP3.LUT UP3, UPT, UPT, UPT, UPT, 0x80, 0x8 ;  /* 0x000000000008789c */ /* 0x000fe80003f6f070 */
[----:B------:R4:W-:Y:S01]  /*3a90*/  UTCHMMA gdesc[UR28], gdesc[UR26], tmem[UR4], tmem[UR18], idesc[UR19], UPT ;  /* 0x00ff121a1c0075ea */ /* 0x0009e2000b800004 */
[----:B------:R4:W-:Y:S01]  /*3aa0*/  UTCBAR [UR17], URZ ;  /* 0x000000ff110073e9 */ /* 0x0009e200080000ff */
[----:B------:R-:W-:Y:S05]  /*3ab0*/  BRA.U UP0, `(.L_x_61) ;  /* 0xfffffffd00607547 */ /* 0x000fea000b83ffff */
.L_x_58:
[----:B------:R-:W-:Y:S01]  /*3ac0*/  UIADD3 UR15, UPT, UPT, UR15, 0x1, URZ ;  /* 0x000000010f0f7890 */ /* 0x000fe2000fffe0ff */
[----:B------:R-:W-:Y:S01]  /*3ad0*/  LOP3.LUT R3, R3, 0x1, RZ, 0x3c, !PT ;  /* 0x0000000103037812 */ /* 0x000fe200078e3cff */
[----:B------:R-:W-:Y:S02]  /*3ae0*/  UIADD3 UR8, UPT, UPT, UR8, 0x120, URZ ;  /* 0x0000012008087890 */ /* 0x000fe4000fffe0ff */
[----:B------:R-:W-:-:S04]  /*3af0*/  UISETP.NE.AND UP0, UPT, UR15, 0x2, UPT ;  /* 0x000000020f00788c */ /* 0x000fc8000bf05270 */
[----:B----4-:R-:W-:Y:S02]  /*3b00*/  USEL UR4, URZ, 0x1, UP0 ;  /* 0x00000001ff047887 */ /* 0x010fe40008000000 */
[----:B------:R-:W-:Y:S01]  /*3b10*/  USEL UR15, UR15, URZ, UP0 ;  /* 0x000000ff0f0f7287 */ /* 0x000fe20008000000 */
[----:B------:R2:W-:Y:S03]  /*3b20*/  UTCBAR [UR8], URZ ;  /* 0x000000ff080073e9 */ /* 0x0005e600080000ff */
[----:B------:R-:W-:Y:S01]  /*3b30*/  LOP3.LUT R8, R8, UR4, RZ, 0x3c, !PT ;  /* 0x0000000408087c12 */ /* 0x000fe2000f8e3cff */
[----:B------:R-:W-:Y:S07]  /*3b40*/  @P2 BRA `(.L_x_62) ;  /* 0xfffffff800d42947 */ /* 0x000fee000383ffff */
[----:B------:R-:W4:Y:S01]  /*3b50*/  S2UR UR4, SR_CgaCtaId ;  /* 0x00000000000479c3 */ /* 0x000f220000008800 */
[----:B------:R-:W-:Y:S01]  /*3b60*/  ELECT P0, URZ, PT ;  /* 0x0000000000ff782f */ /* 0x000fe20003800000 */
[----:B-1----:R-:W-:Y:S01]  /*3b70*/  IMAD.MOV.U32 R0, RZ, RZ, 0x1 ;  /* 0x00000001ff007424 */ /* 0x002fe200078e00ff */
[----:B------:R-:W-:Y:S01]  /*3b80*/  UIADD3 UR6, UPT, UPT, UR6, 0x130, URZ ;  /* 0x0000013006067890 */ /* 0x000fe2000fffe0ff */
[----:B------:R-:W-:Y:S01]  /*3b90*/  SHF.L.U32 R2, R8, 0x1f, RZ ;  /* 0x0000001f08027819 */ /* 0x000fe200000006ff */
[----:B------:R-:W-:-:S03]  /*3ba0*/  UMOV UR5, 0x40 ;  /* 0x0000004000057882 */ /* 0x000fc60000000000 */
[----:B------:R-:W-:Y:S01]  /*3bb0*/  UVIRTCOUNT.DEALLOC.SMPOOL 0x80 ;  /* 0x000000800000784c */ /* 0x000fe20000000000 */
[----:B----4-:R-:W-:Y:S02]  /*3bc0*/  ULEA UR4, UR4, UR5, 0x18 ;  /* 0x0000000504047291 */ /* 0x010fe4000f8ec0ff */
[----:B------:R-:W-:-:S07]  /*3bd0*/  ULEA UR5, UR15, UR6, 0x3 ;  /* 0x000000060f057291 */ /* 0x000fce000f8e18ff */
[----:B------:R1:W-:Y:S02]  /*3be0*/  @P0 STS.U8 [UR4+0x1c], R0 ;  /* 0x00001c00ff000988 */ /* 0x0003e40008000004 */
[----:B------:R-:W4:Y:S02]  /*3bf0*/  SYNCS.PHASECHK.TRANS64.TRYWAIT P0, [UR5], R2 ;  /* 0x00000002ff0075a7 */ /* 0x000f240008001105 */
[----:B-1--4-:R-:W-:Y:S05]  /*3c00*/  @!P0 BRA `(.L_x_63) ;  /* 0x0000005c00e48947 */ /* 0x012fea0003800000 */
.L_x_168:
[----:B------:R-:W-:-:S04]  /*3c10*/  UIADD3 UR7, UPT, UPT, UR15, 0x1, URZ ;  /* 0x000000010f077890 */ /* 0x000fc8000fffe0ff */
[----:B------:R-:W-:-:S04]  /*3c20*/  UISETP.NE.AND UP0, UPT, UR7, 0x2, UPT ;  /* 0x000000020700788c */ /* 0x000fc8000bf05270 */
[----:B------:R-:W-:Y:S02]  /*3c30*/  USEL UR5, URZ, 0x1, UP0 ;  /* 0x00000001ff057887 */ /* 0x000fe40008000000 */
[----:B------:R-:W-:-:S04]  /*3c40*/  USEL UR7, UR7, URZ, UP0 ;  /* 0x000000ff07077287 */ /* 0x000fc80008000000 */
[----:B------:R-:W-:Y:S01]  /*3c50*/  ULEA UR7, UR7, UR6, 0x3 ;  /* 0x0000000607077291 */ /* 0x000fe2000f8e18ff */
[----:B-1----:R-:W-:-:S04]  /*3c60*/  LOP3.LUT R2, R8, UR5, RZ, 0x3c, !PT ;  /* 0x0000000508027c12 */ /* 0x002fc8000f8e3cff */
[----:B------:R-:W-:-:S04]  /*3c70*/  SHF.L.U32 R2, R2, 0x1f, RZ ;  /* 0x0000001f02027819 */ /* 0x000fc800000006ff */
[----:B------:R-:W1:Y:S02]  /*3c80*/  SYNCS.PHASECHK.TRANS64.TRYWAIT P0, [UR7], R2 ;  /* 0x00000002ff0075a7 */ /* 0x000e640008001107 */
[----:B-1----:R-:W-:Y:S05]  /*3c90*/  @!P0 BRA `(.L_x_64) ;  /* 0x0000005c00d88947 */ /* 0x002fea0003800000 */
.L_x_170:
[----:B------:R-:W-:Y:S01]  /*3ca0*/  NOP ;  /* 0x0000000000007918 */ /* 0x000fe20000000000 */
[----:B-1----:R-:W1:Y:S01]  /*3cb0*/  LDS R0, [UR4+0x14] ;  /* 0x00001404ff007984 */ /* 0x002e620008000800 */
[----:B------:R-:W-:Y:S01]  /*3cc0*/  LOP3.LUT R3, R9, 0xffff, RZ, 0xc0, !PT ;  /* 0x0000ffff09037812 */ /* 0x000fe200078ec0ff */
[----:B------:R-:W-:-:S03]  /*3cd0*/  IMAD.MOV.U32 R2, RZ, RZ, 0xffff ;  /* 0x0000ffffff027424 */ /* 0x000fc600078e00ff */
[----:B------:R-:W-:-:S04]  /*3ce0*/  SHF.R.U32.HI R3, RZ, 0x5, R3 ;  /* 0x00000005ff037819 */ /* 0x000fc80000011603 */
[----:B------:R-:W-:-:S04]  /*3cf0*/  SHF.L.U32 R2, R2, R3, RZ ;  /* 0x0000000302027219 */ /* 0x000fc800000006ff */
[----:B-1----:R-:W-:-:S04]  /*3d00*/  LOP3.LUT R0, R0, R2, RZ, 0xc0, !PT ;  /* 0x0000000200007212 */ /* 0x002fc800078ec0ff */
[----:B------:R-:W-:Y:S01]  /*3d10*/  ISETP.NE.AND P0, PT, R0, R2, PT ;  /* 0x000000020000720c */ /* 0x000fe20003f05270 */
[----:B------:R-:W-:-:S05]  /*3d20*/  IMAD.MOV.U32 R0, RZ, RZ, 0x1 ;  /* 0x00000001ff007424 */ /* 0x000fca00078e00ff */
[----:B------:R-:W-:-:S07]  /*3d30*/  SHF.L.U32 R0, R0, R3, RZ ;  /* 0x0000000300007219 */ /* 0x000fce00000006ff */
[----:B------:R-:W-:Y:S05]  /*3d40*/  @P0 BRA `(.L_x_65) ;  /* 0x00000000005c0947 */ /* 0x000fea0003800000 */
[----:B------:R-:W1:Y:S02]  /*3d50*/  LDS R3, [UR4+0x18] ;  /* 0x00001804ff037984 */ /* 0x000e640008000800 */
[----:B-1----:R-:W-:-:S04]  /*3d60*/  LOP3.LUT R3, R3, R0, RZ, 0xc0, !PT ;  /* 0x0000000003037212 */ /* 0x002fc800078ec0ff */
[----:B------:R-:W-:-:S13]  /*3d70*/  ISETP.NE.AND P0, PT, R3, R0, PT ;  /* 0x000000000300720c */ /* 0x000fda0003f05270 */
[----:B------:R-:W-:Y:S05]  /*3d80*/  @P0 BRA `(.L_x_66) ;  /* 0x0000000000400947 */ /* 0x000fea0003800000 */
[----:B--2---:R-:W-:Y:S01]  /*3d90*/  R2UR UR8, R2 ;  /* 0x00000000020872ca */ /* 0x004fe200000e0000 */
[----:B------:R-:W1:Y:S01]  /*3da0*/  S2R R3, SR_LANEID ;  /* 0x0000000000037919 */ /* 0x000e620000000000 */
[----:B------:R-:W-:Y:S01]  /*3db0*/  LOP3.LUT R0, RZ, R0, RZ, 0x33, !PT ;  /* 0x00000000ff007212 */ /* 0x000fe200078e33ff */
[----:B------:R-:W-:Y:S02]  /*3dc0*/  VOTEU.ANY UR7, UPT, PT ;  /* 0x0000000000077886 */ /* 0x000fe400038e0100 */
[----:B------:R-:W-:Y:S01]  /*3dd0*/  UFLO.U32 UR7, UR7 ;  /* 0x00000007000772bd */ /* 0x000fe200080e0000 */
[----:B------:R-:W2:Y:S07]  /*3de0*/  REDUX UR5, R0 ;  /* 0x00000000000573c4 */ /* 0x000eae0000000000 */
[----:B------:R-:W-:-:S06]  /*3df0*/  ULOP3.LUT UR8, URZ, UR8, URZ, 0x33, !UPT ;  /* 0x00000008ff087292 */ /* 0x000fcc000f8e33ff */
[----:B------:R-:W-:-:S04]  /*3e00*/  IMAD.U32 R2, RZ, RZ, UR8 ;  /* 0x00000008ff027e24 */ /* 0x000fc8000f8e00ff */
[----:B------:R-:W4:Y:S02]  /*3e10*/  REDUX UR6, R2 ;  /* 0x00000000020673c4 */ /* 0x000f240000000000 */
[----:B------:R1:W-:Y:S01]  /*3e20*/  UTCATOMSWS.AND URZ, UR8 ;  /* 0x0000000800ff79e3 */ /* 0x0003e20008000000 */
[----:B--2---:R-:W-:Y:S01]  /*3e30*/  IMAD.U32 R0, RZ, RZ, UR5 ;  /* 0x00000005ff007e24 */ /* 0x004fe2000f8e00ff */
[----:B-1----:R-:W-:Y:S01]  /*3e40*/  ISETP.EQ.U32.AND P0, PT, R3, UR7, PT ;  /* 0x0000000703007c0c */ /* 0x002fe2000bf02070 */
[----:B----4-:R-:W-:-:S12]  /*3e50*/  IMAD.U32 R2, RZ, RZ, UR6 ;  /* 0x00000006ff027e24 */ /* 0x010fd8000f8e00ff */
[----:B------:R1:W-:Y:S04]  /*3e60*/  @P0 ATOMS.AND RZ, [UR4+0x14], R2 ;  /* 0x00001402ffff098c */ /* 0x0003e8000a800004 */
[----:B------:R1:W-:Y:S01]  /*3e70*/  @P0 ATOMS.AND RZ, [UR4+0x18], R0 ;  /* 0x00001800ffff098c */ /* 0x0003e2000a800004 */
[----:B------:R-:W-:Y:S05]  /*3e80*/  BRA `(.L_x_67) ;  /* 0x0000000000147947 */ /* 0x000fea0003800000 */
.L_x_66:
[----:B------:R-:W-:Y:S02]  /*3e90*/  MOV R2, 0x3eb0 ;  /* 0x00003eb000027802 */ /* 0x000fe40000000f00 */
[----:B--23-5:R-:W-:Y:S05]  /*3ea0*/  CALL.REL.NOINC `($__internal_0_$__cuda_sm10x_tcgen05_guardrail_trap_col_being_dealloced_not_returned_by_alloc) ;  /* 0x0000006000c47944 */ /* 0x02cfea0003c00000 */
[----:B------:R-:W-:Y:S05]  /*3eb0*/  BRA `(.L_x_67) ;  /* 0x0000000000087947 */ /* 0x000fea0003800000 */
.L_x_65:
[----:B------:R-:W-:Y:S02]  /*3ec0*/  MOV R2, 0x3ee0 ;  /* 0x00003ee000027802 */ /* 0x000fe40000000f00 */
[----:B--23-5:R-:W-:Y:S05]  /*3ed0*/  CALL.REL.NOINC `($__internal_2_$__cuda_sm10x_tcgen05_guardrail_trap_unallocated_columns_being_dealloced) ;  /* 0x0000006000d07944 */ /* 0x02cfea0003c00000 */
.L_x_67:
[----:B------:R-:W-:Y:S01]  /*3ee0*/  NOP ;  /* 0x0000000000007918 */ /* 0x000fe20000000000 */
[----:B------:R-:W-:Y:S05]  /*3ef0*/  EXIT ;  /* 0x000000000000794d */ /* 0x000fea0003800000 */
.L_x_51:
[----:B------:R-:W-:-:S09]  /*3f00*/  UISETP.NE.OR UP2, UPT, UR8, 0x3, !UP2 ;  /* 0x000000030800788c */ /* 0x000fd2000d745670 */
[----:B------:R-:W-:Y:S05]  /*3f10*/  BRA.U UP2, `(.L_x_68) ;  /* 0x0000001102547547 */ /* 0x000fea000b800000 */
[----:B------:R-:W1:Y:S01]  /*3f20*/  LDC.64 R28, c[0x0][0x988] ;  /* 0x00026200ff1c7b82 */ /* 0x000e620000000a00 */
[----:B------:R-:W2:Y:S01]  /*3f30*/  LDCU.64 UR8, c[0x0][0x888] ;  /* 0x00011100ff0877ac */ /* 0x000ea20008000a00 */
[----:B------:R-:W-:Y:S02]  /*3f40*/  IMAD.MOV.U32 R32, RZ, RZ, 0x1 ;  /* 0x00000001ff207424 */ /* 0x000fe400078e00ff */
[----:B------:R-:W-:Y:S01]  /*3f50*/  IMAD.MOV.U32 R31, RZ, RZ, RZ ;  /* 0x000000ffff1f7224 */ /* 0x000fe200078e00ff */
[----:B------:R-:W4:Y:S03]  /*3f60*/  LDCU.64 UR4, c[0x0][0x890] ;  /* 0x00011200ff0477ac */ /* 0x000f260008000a00 */
[----:B------:R-:W3:Y:S01]  /*3f70*/  LDC.64 R22, c[0x0][0x980] ;  /* 0x00026000ff167b82 */ /* 0x000ee20000000a00 */
[----:B------:R-:W-:Y:S01]  /*3f80*/  UMOV UR22, 0x400 ;  /* 0x0000040000167882 */ /* 0x000fe20000000000 */
[----:B------:R-:W-:-:S02]  /*3f90*/  UPLOP3.LUT UP1, UPT, UPT, UPT, UPT, 0x40, 0x4 ;  /* 0x000000000004789c */ /* 0x000fc40003f2e870 */
[----:B------:R-:W-:-:S04]  /*3fa0*/  ULEA UR22, UR45, UR22, 0x18 ;  /* 0x000000162d167291 */ /* 0x000fc8000f8ec0ff */
[----:B------:R-:W3:Y:S01]  /*3fb0*/  LDC R0, c[0x0][0xb30] ;  /* 0x0002cc00ff007b82 */ /* 0x000ee20000000800 */
[----:B------:R-:W-:Y:S02]  /*3fc0*/  UIADD3 UR23, UPT, UPT, UR22, 0xd8, URZ ;  /* 0x000000d816177890 */ /* 0x000fe4000fffe0ff */
[----:B------:R-:W-:Y:S02]  /*3fd0*/  UIADD3 UR33, UPT, UPT, UR22, 0xc0, URZ ;  /* 0x000000c016217890 */ /* 0x000fe4000fffe0ff */
[----:B------:R-:W-:Y:S02]  /*3fe0*/  UIADD3 UR25, UPT, UPT, UR22, 0xc8, URZ ;  /* 0x000000c816197890 */ /* 0x000fe4000fffe0ff */
[----:B--2---:R-:W-:Y:S01]  /*3ff0*/  UISETP.NE.U32.AND UP4, UPT, UR8, URZ, UPT ;  /* 0x000000ff0800728c */ /* 0x004fe2000bf85070 */
[----:B------:R-:W2:Y:S01]  /*4000*/  LDC R30, c[0x0][0x370] ;  /* 0x0000dc00ff1e7b82 */ /* 0x000ea20000000800 */
[C---:B-1----:R-:W-:Y:S01]  /*4010*/  ISETP.NE.AND P0, PT, R29.reuse, 0x1, PT ;  /* 0x000000011d00780c */ /* 0x042fe20003f05270 */
[----:B----4-:R-:W-:Y:S01]  /*4020*/  UISETP.NE.U32.AND UP5, UPT, UR4, URZ, UPT ;  /* 0x000000ff0400728c */ /* 0x010fe2000bfa5070 */
[----:B------:R-:W-:Y:S01]  /*4030*/  R2UR UR7, R29 ;  /* 0x000000001d0772ca */ /* 0x000fe200000e0000 */
[----:B------:R-:W-:Y:S01]  /*4040*/  UIADD3 UR15, UPT, UPT, UR22, 0x118, URZ ;  /* 0x00000118160f7890 */ /* 0x000fe2000fffe0ff */
[----:B------:R-:W-:Y:S01]  /*4050*/  IMAD.MOV.U32 R29, RZ, RZ, 0x2000 ;  /* 0x00002000ff1d7424 */ /* 0x000fe200078e00ff */
[----:B------:R-:W-:-:S02]  /*4060*/  UIADD3 UR17, UPT, UPT, UR22, 0xd0, URZ ;  /* 0x000000d016117890 */ /* 0x000fc4000fffe0ff */
[----:B------:R-:W1:Y:S01]  /*4070*/  LDC R3, c[0x0][0xb0c] ;  /* 0x0002c300ff037b82 */ /* 0x000e620000000800 */
[----:B---3--:R-:W-:Y:S01]  /*4080*/  R2UR UR14, R22 ;  /* 0x00000000160e72ca */ /* 0x008fe200000e0000 */
[----:B------:R-:W-:Y:S02]  /*4090*/  UPRMT UR23, UR45, 0x654, UR23 ;  /* 0x000006542d177896 */ /* 0x000fe40008000017 */
[----:B------:R-:W-:Y:S02]  /*40a0*/  UPRMT UR31, UR45, 0x654, UR33 ;  /* 0x000006542d1f7896 */ /* 0x000fe40008000021 */
[----:B------:R-:W-:Y:S02]  /*40b0*/  UPRMT UR30, UR45, 0x654, UR25 ;  /* 0x000006542d1e7896 */ /* 0x000fe40008000019 */
[----:B------:R-:W3:Y:S01]  /*40c0*/  LDC R15, c[0x0][0xb20] ;  /* 0x0002c800ff0f7b82 */ /* 0x000ee20000000800 */
[----:B------:R-:W-:Y:S01]  /*40d0*/  ISETP.NE.AND P1, PT, R0, 0x1, PT ;  /* 0x000000010000780c */ /* 0x000fe20003f25270 */
[----:B------:R-:W-:-:S02]  /*40e0*/  UISETP.NE.AND.EX UP4, UPT, UR9, URZ, UPT, UP4 ;  /* 0x000000ff0900728c */ /* 0x000fc4000bf85340 */
[----:B------:R-:W-:Y:S02]  /*40f0*/  UPRMT UR15, URZ, 0x654, UR15 ;  /* 0x00000654ff0f7896 */ /* 0x000fe4000800000f */
[----:B------:R-:W-:Y:S02]  /*4100*/  UPRMT UR45, UR45, 0x654, UR17 ;  /* 0x000006542d2d7896 */ /* 0x000fe40008000011 */
[----:B------:R-:W4:Y:S01]  /*4110*/  LDC.64 R34, c[0x0][0x348] ;  /* 0x0000d200ff227b82 */ /* 0x000f220000000a00 */
[----:B------:R-:W-:Y:S01]  /*4120*/  UISETP.NE.AND.EX UP5, UPT, UR5, URZ, UPT, UP5 ;  /* 0x000000ff0500728c */ /* 0x000fe2000bfa5350 */
[----:B------:R-:W-:-:S06]  /*4130*/  VOTEU.ANY UP3, P0 ;  /* 0x0000000000ff7886 */ /* 0x000fcc0000060100 */
[----:B------:R-:W1:Y:S08]  /*4140*/  LDC.64 R18, c[0x0][0xb10] ;  /* 0x0002c400ff127b82 */ /* 0x000e700000000a00 */
[----:B------:R-:W1:Y:S08]  /*4150*/  LDC.64 R6, c[0x0][0xb18] ;  /* 0x0002c600ff067b82 */ /* 0x000e700000000a00 */
[----:B------:R-:W1:Y:S08]  /*4160*/  LDC.64 R4, c[0x0][0xb28] ;  /* 0x0002ca00ff047b82 */ /* 0x000e700000000a00 */
[----:B------:R-:W1:Y:S08]  /*4170*/  LDC.64 R20, c[0x0][0x990] ;  /* 0x00026400ff147b82 */ /* 0x000e700000000a00 */
[----:B--23--:R-:W1:Y:S02]  /*4180*/  LDC R16, c[0x0][0x374] ;  /* 0x0000dd00ff107b82 */ /* 0x00ce640000000800 */
.L_x_79:
[----:B------:R-:W-:Y:S04]  /*4190*/  SHF.L.U32 R2, R31, 0x1f, RZ ;  /* 0x0000001f1f027819 */ /* 0x000fe800000006ff */
[----:B--2---:R-:W2:Y:S02]  /*41a0*/  SYNCS.PHASECHK.TRANS64.TRYWAIT P0, [UR22+0x110], R2 ;  /* 0x00011002ff0075a7 */ /* 0x004ea40008001116 */
[----:B--2---:R-:W-:Y:S05]  /*41b0*/  @!P0 BRA `(.L_x_69) ;  /* 0x0000005800a88947 */ /* 0x004fea0003800000 */
.L_x_172:
[----:B------:R-:W3:Y:S01]  /*41c0*/  LDS.128 R24, [UR22+0x150] ;  /* 0x00015016ff187984 */ /* 0x000ee20008000c00 */
[----:B------:R-:W-:Y:S01]  /*41d0*/  ISETP.GE.AND P0, PT, R40, 0x1, PT ;  /* 0x000000012800780c */ /* 0x000fe20003f06270 */
[----:B------:R-:W-:Y:S01]  /*41e0*/  @!PT LDS RZ, [RZ] ;  /* 0x00000000fffff984 */ /* 0x000fe20000000800 */
[----:B------:R-:W-:Y:S01]  /*41f0*/  @!PT LDS RZ, [RZ] ;  /* 0x00000000fffff984 */ /* 0x000fe20000000800 */
[----:B------:R-:W-:Y:S01]  /*4200*/  @!PT LDS RZ, [RZ] ;  /* 0x00000000fffff984 */ /* 0x000fe20000000800 */
[----:B------:R-:W-:Y:S01]  /*4210*/  @!PT LDS RZ, [RZ] ;  /* 0x00000000fffff984 */ /* 0x000fe20000000800 */
[----:B------:R1:W-:Y:S06]  /*4220*/  MEMBAR.ALL.CTA ;  /* 0x0000000000007992 */ /* 0x0003ec0000008000 */
[----:B-1----:R-:W1:Y:S02]  /*4230*/  FENCE.VIEW.ASYNC.S ;  /* 0x00000000000073c6 */ /* 0x002e640000000000 */
[----:B-1----:R-:W-:Y:S01]  /*4240*/  SYNCS.ARRIVE.TRANS64.RED.A1T0 RZ, [UR15], RZ ;  /* 0x000000ffffff79a7 */ /* 0x002fe2000810040f */
[----:B---3--:R-:W-:Y:S11]  /*4250*/  LOP3.LUT P3, RZ, R26, 0x1, RZ, 0xc0, !PT ;  /* 0x000000011aff7812 */ /* 0x008ff6000786c0ff */
[----:B------:R-:W-:Y:S02]  /*4260*/  @!UPT UIADD3 URZ, UPT, UPT, URZ, URZ, URZ ;  /* 0x000000fffffff290 */ /* 0x000fe4000fffe0ff */
[----:B------:R-:W-:Y:S02]  /*4270*/  @P3 MOV R11, R24 ;  /* 0x00000018000b3202 */ /* 0x000fe40000000f00 */
[----:B------:R-:W-:Y:S01]  /*4280*/  @P3 LOP3.LUT R10, R25, 0xffff, RZ, 0xc0, !PT ;  /* 0x0000ffff190a3812 */ /* 0x000fe200078ec0ff */
[----:B------:R-:W-:Y:S06]  /*4290*/  @!P0 BRA `(.L_x_70) ;  /* 0x0000000000a48947 */ /* 0x000fec0003800000 */
[----:B--2---:R-:W-:Y:S01]  /*42a0*/  IMAD.HI.U32 R0, R16, R7, RZ ;  /* 0x0000000710007227 */ /* 0x004fe200078e00ff */
[----:B------:R-:W-:Y:S02]  /*42b0*/  ISETP.NE.AND P0, PT, R6, 0x1, PT ;  /* 0x000000010600780c */ /* 0x000fe40003f05270 */
[----:B------:R-:W-:Y:S01]  /*42c0*/  ISETP.NE.AND P2, PT, R40, 0x1, PT ;  /* 0x000000012800780c */ /* 0x000fe20003f45270 */
[----:B------:R-:W-:Y:S01]  /*42d0*/  IMAD.HI.U32 R9, R30, R18, RZ ;  /* 0x000000121e097227 */ /* 0x000fe200078e00ff */
[----:B------:R-:W-:Y:S02]  /*42e0*/  SHF.R.U32.HI R0, RZ, R15, R0 ;  /* 0x0000000fff007219 */ /* 0x000fe40000011600 */
[----:B------:R-:W-:Y:S01]  /*42f0*/  ISETP.NE.AND P4, PT, R3, 0x1, PT ;  /* 0x000000010300780c */ /* 0x000fe20003f85270 */
[----:B------:R-:W-:Y:S01]  /*4300*/  IMAD.HI.U32 R13, R10, R7, RZ ;  /* 0x000000070a0d7227 */ /* 0x000fe200078e00ff */
[----:B------:R-:W-:Y:S02]  /*4310*/  SHF.R.U32.HI R9, RZ, R19, R9 ;  /* 0x00000013ff097219 */ /* 0x000fe40000011609 */
[----:B------:R-:W-:Y:S01]  /*4320*/  SEL R0, R16, R0, !P0 ;  /* 0x0000000010007207 */ /* 0x000fe20004000000 */
[----:B------:R-:W-:Y:S01]  /*4330*/  IMAD.HI.U32 R12, R11, R18, RZ ;  /* 0x000000120b0c7227 */ /* 0x000fe200078e00ff */
[----:B------:R-:W-:Y:S03]  /*4340*/  SEL R9, R30, R9, !P4 ;  /* 0x000000091e097207 */ /* 0x000fe60006000000 */
[-C--:B------:R-:W-:Y:S01]  /*4350*/  IMAD.HI.U32 R8, R0, R4.reuse, RZ ;  /* 0x0000000400087227 */ /* 0x080fe200078e00ff */
[----:B------:R-:W-:Y:S03]  /*4360*/  SHF.R.U32.HI R12, RZ, R19, R12 ;  /* 0x00000013ff0c7219 */ /* 0x000fe6000001160c */
[----:B------:R-:W-:Y:S01]  /*4370*/  IMAD.HI.U32 R2, R9, R4, RZ ;  /* 0x0000000409027227 */ /* 0x000fe200078e00ff */
[----:B------:R-:W-:Y:S02]  /*4380*/  @P2 SHF.R.U32.HI R0, RZ, R5, R8 ;  /* 0x00000005ff002219 */ /* 0x000fe40000011608 */
[----:B------:R-:W-:Y:S02]  /*4390*/  SHF.R.U32.HI R8, RZ, R15, R13 ;  /* 0x0000000fff087219 */ /* 0x000fe4000001160d */
[----:B------:R-:W-:Y:S01]  /*43a0*/  @P2 SHF.R.U32.HI R9, RZ, R5, R2 ;  /* 0x00000005ff092219 */ /* 0x000fe20000011602 */
[----:B------:R-:W-:Y:S01]  /*43b0*/  IMAD R0, R40, R0, RZ ;  /* 0x0000000028007224 */ /* 0x000fe200078e02ff */
[----:B------:R-:W-:Y:S02]  /*43c0*/  SEL R8, R10, R8, !P0 ;  /* 0x000000080a087207 */ /* 0x000fe40004000000 */
[----:B------:R-:W-:Y:S01]  /*43d0*/  SEL R2, R11, R12, !P4 ;  /* 0x0000000c0b027207 */ /* 0x000fe20006000000 */
[----:B------:R-:W-:Y:S01]  /*43e0*/  IMAD R12, R40, R9, RZ ;  /* 0x00000009280c7224 */ /* 0x000fe200078e02ff */
[C---:B------:R-:W-:Y:S01]  /*43f0*/  ISETP.GE.AND P0, PT, R8.reuse, R0, PT ;  /* 0x000000000800720c */ /* 0x040fe20003f06270 */
[----:B------:R-:W-:Y:S03]  /*4400*/  IMAD.HI.U32 R0, R8, R4, RZ ;  /* 0x0000000408007227 */ /* 0x000fe600078e00ff */
[----:B------:R-:W-:Y:S02]  /*4410*/  ISETP.GE.OR P0, PT, R2, R12, P0 ;  /* 0x0000000c0200720c */ /* 0x000fe40000706670 */
[-C--:B------:R-:W-:Y:S04]  /*4420*/  SHF.R.U32.HI R0, RZ, R5.reuse, R0 ;  /* 0x00000005ff007219 */ /* 0x080fe80000011600 */
[----:B------:R-:W-:Y:S05]  /*4430*/  SEL R13, R8, R0, !P2 ;  /* 0x00000000080d7207 */ /* 0x000fea0005000000 */
[----:B------:R-:W-:Y:S02]  /*4440*/  IMAD.MOV R12, RZ, RZ, -R13 ;  /* 0x000000ffff0c7224 */ /* 0x000fe400078e0a0d */
[----:B------:R-:W-:Y:S04]  /*4450*/  @!P0 IMAD.HI.U32 R0, R2, R4, RZ ;  /* 0x0000000402008227 */ /* 0x000fe800078e00ff */
[----:B------:R-:W-:Y:S01]  /*4460*/  IMAD R12, R40, R12, R8 ;  /* 0x0000000c280c7224 */ /* 0x000fe200078e0208 */
[----:B------:R-:W-:Y:S04]  /*4470*/  @!P0 SHF.R.U32.HI R0, RZ, R5, R0 ;  /* 0x00000005ff008219 */ /* 0x000fe80000011600 */
[----:B------:R-:W-:Y:S04]  /*4480*/  @!P0 SEL R0, R2, R0, !P2 ;  /* 0x0000000002008207 */ /* 0x000fe80005000000 */
[----:B------:R-:W-:Y:S01]  /*4490*/  @!P0 IADD3 R13, PT, PT, R13, -R0, RZ ;  /* 0x800000000d0d8210 */ /* 0x000fe20007ffe0ff */
[----:B------:R-:W-:Y:S01]  /*44a0*/  @!P0 IMAD R0, R9, R12, R0 ;  /* 0x0000000c09008224 */ /* 0x000fe200078e0200 */
[----:B------:R-:W-:Y:S01]  /*44b0*/  IADD3 R9, PT, PT, -R8, RZ, RZ ;  /* 0x000000ff08097210 */ /* 0x000fe20007ffe1ff */
[--C-:B------:R-:W-:Y:S02]  /*44c0*/  IMAD.MOV R12, RZ, RZ, -R2.reuse ;  /* 0x000000ffff0c7224 */ /* 0x100fe400078e0a02 */
[----:B------:R-:W-:Y:S02]  /*44d0*/  @!P0 IMAD R8, R13, R40, R2 ;  /* 0x000000280d088224 */ /* 0x000fe400078e0202 */
[----:B------:R-:W-:Y:S02]  /*44e0*/  @!P0 IMAD.MOV.U32 R2, RZ, RZ, R0 ;  /* 0x000000ffff028224 */ /* 0x000fe400078e0000 */
[----:B------:R-:W-:Y:S02]  /*44f0*/  IMAD R11, R3, R12, R11 ;  /* 0x0000000c030b7224 */ /* 0x000fe400078e020b */
[----:B------:R-:W-:Y:S02]  /*4500*/  IMAD R10, R6, R9, R10 ;  /* 0x00000009060a7224 */ /* 0x000fe400078e020a */
[----:B------:R-:W-:Y:S02]  /*4510*/  IMAD R11, R2, R3, R11 ;  /* 0x00000003020b7224 */ /* 0x000fe400078e020b */
[----:B------:R-:W-:Y:S02]  /*4520*/  IMAD R10, R8, R6, R10 ;  /* 0x00000006080a7224 */ /* 0x000fe400078e020a */
.L_x_70:
[----:B------:R-:W-:Y:S05]  /*4530*/  BRA.U UP1, `(.L_x_71) ;  /* 0x0000000101107547 */ /* 0x000fea000b800000 */
[----:B--2---:R-:W-:Y:S04]  /*4540*/  MOV R2, UR6 ;  /* 0x0000000600027c02 */ /* 0x004fe80008000f00 */
[----:B------:R-:W-:Y:S04]  /*4550*/  SHF.L.U32 R2, R2, 0x1f, RZ ;  /* 0x0000001f02027819 */ /* 0x000fe800000006ff */
[----:B------:R-:W1:Y:S02]  /*4560*/  SYNCS.PHASECHK.TRANS64.TRYWAIT P0, [UR22+0x108], R2 ;  /* 0x00010802ff0075a7 */ /* 0x000e640008001116 */
[----:B-1----:R-:W-:Y:S05]  /*4570*/  @!P0 BRA `(.L_x_72) ;  /* 0x0000005400d08947 */ /* 0x002fea0003800000 */
.L_x_71:
[----:B------:R-:W-:Y:S02]  /*4580*/  R2UR UR34, R14 ;  /* 0x000000000e2272ca */ /* 0x000fe400000e0000 */
[----:B------:R-:W-:Y:S02]  /*4590*/  ISETP.NE.U32.AND P0, PT, RZ, UR4, PT ;  /* 0x00000004ff007c0c */ /* 0x000fe4000bf05070 */
[----:B------:R-:W-:Y:S02]  /*45a0*/  SHF.L.U32 R14, R32, 0x1f, RZ ;  /* 0x0000001f200e7819 */ /* 0x000fe400000006ff */
[----:B------:R-:W-:Y:S07]  /*45b0*/  ISETP.NE.AND.EX P0, PT, RZ, UR5, PT, P0 ;  /* 0x00000005ff007c0c */ /* 0x000fee000bf05300 */
[----:B------:R-:W-:Y:S01]  /*45c0*/  USHF.L.U32 UR34, UR34, 0x7, URZ ;  /* 0x0000000722227899 */ /* 0x000fe200080006ff */
[----:B------:R-:W-:Y:S11]  /*45d0*/  BRA.U !UP5, `(.L_x_73) ;  /* 0x000000010d347547 */ /* 0x000ff6000b800000 */
[----:B------:R-:W-:Y:S01]  /*45e0*/  UPLOP3.LUT UP0, UPT, UPT, UPT, UP4, 0x80, 0x8 ;  /* 0x000000000008789c */ /* 0x000fe20003f0f040 */
[----:B-12---:R-:W-:Y:S02]  /*45f0*/  HFMA2 R0, -RZ, RZ, 0, 5.9604644775390625e-08 ;  /* 0x00000001ff007431 */ /* 0x006fe400000001ff */
[----:B------:R-:W-:Y:S03]  /*4600*/  IMAD.MOV.U32 R92, RZ, RZ, 0x1 ;  /* 0x00000001ff5c7424 */ /* 0x000fe600078e00ff */
[----:B------:R-:W-:Y:S05]  /*4610*/  PLOP3.LUT P2, PT, PT, PT, UP0, 0x80, 0x8 ;  /* 0x000000000008781c */ /* 0x000fea0003f4f008 */
[----:B------:R-:W1:Y:S01]  /*4620*/  @UP0 LDCU.64 UR10, c[0x0][0x888] ;  /* 0x00011100ff0a07ac */ /* 0x000e620008000a00 */
[----:B------:R-:W-:Y:S07]  /*4630*/  @UP0 UIMAD UR8, UR57, UR4, URZ ;  /* 0x00000004390802a4 */ /* 0x000fee000f8e02ff */
[----:B------:R-:W-:Y:S01]  /*4640*/  @!P2 PRMT R92, R0, 0x7610, R92 ;  /* 0x00007610005ca816 */ /* 0x000fe2000000005c */
[----:B-1----:R-:W-:Y:S03]  /*4650*/  @UP0 UIMAD.WIDE UR10, UR8, 0x4, UR10 ;  /* 0x00000004080a08a5 */ /* 0x002fe6000f8e020a */
[----:B------:R-:W1:Y:S03]  /*4660*/  @!UP0 LDCU UR8, c[0x0][0x880] ;  /* 0x00011000ff0887ac */ /* 0x000e660008000800 */
[----:B------:R-:W-:Y:S01]  /*4670*/  IMAD.U32 R8, RZ, RZ, UR10 ;  /* 0x0000000aff087e24 */ /* 0x000fe2000f8e00ff */
[----:B------:R-:W-:Y:S05]  /*4680*/  MOV R9, UR11 ;  /* 0x0000000b00097c02 */ /* 0x000fea0008000f00 */
[----:B-----5:R3:W5:Y:S02]  /*4690*/  @P2 LDG.E R49, desc[UR48][R8.64] ;  /* 0x0000003008312981 */ /* 0x020764000c1e1900 */
[----:B-1-3--:R-:W-:Y:S07]  /*46a0*/  @!P2 IMAD.U32 R49, RZ, RZ, UR8 ;  /* 0x00000008ff31ae24 */ /* 0x00afee000f8e00ff */
.L_x_73:
[----:B-----5:R-:W-:Y:S01]  /*46b0*/  @!P0 FSETP.EQ.AND P4, PT, R49, RZ, PT ;  /* 0x000000ff3100820b */ /* 0x020fe20003f82000 */
[----:B------:R-:W-:Y:S01]  /*46c0*/  @!UPT UIADD3 URZ, UPT, UPT, URZ, URZ, URZ ;  /* 0x000000fffffff290 */ /* 0x000fe2000fffe0ff */
[----:B------:R-:W-:Y:S11]  /*46d0*/  @!P0 BRA `(.L_x_74) ;  /* 0x0000000000148947 */ /* 0x000ff60003800000 */
[----:B------:R-:W-:Y:S02]  /*46e0*/  LOP3.LUT P0, RZ, R92, 0xff, RZ, 0xc0, !PT ;  /* 0x000000ff5cff7812 */ /* 0x000fe4000780c0ff */
[----:B------:R-:W-:Y:S04]  /*46f0*/  PLOP3.LUT P4, PT, PT, PT, UP0, 0x80, 0x8 ;  /* 0x000000000008781c */ /* 0x000fe80003f8f008 */
[----:B------:R-:W-:Y:S07]  /*4700*/  PLOP3.LUT P4, PT, P4, PT, PT, 0x8, 0x80 ;  /* 0x000000000080781c */ /* 0x000fee000278e170 */
[----:B------:R-:W-:Y:S11]  /*4710*/  @P0 FSETP.EQ.AND P4, PT, R49, RZ, PT ;  /* 0x000000ff3100020b */ /* 0x000ff60003f82000 */
[----:B------:R-:W-:Y:S02]  /*4720*/  @!UPT UIADD3 URZ, UPT, UPT, URZ, URZ, URZ ;  /* 0x000000fffffff290 */ /* 0x000fe4000fffe0ff */
.L_x_74:
[----:B------:R-:W-:Y:S01]  /*4730*/  ISETP.NE.AND P0, PT, R22, 0x1, PT ;  /* 0x000000011600780c */ /* 0x000fe20003f05270 */
[----:B------:R-:W3:Y:S01]  /*4740*/  SYNCS.PHASECHK.TRANS64.TRYWAIT P2, [UR22+0xe0], R14 ;  /* 0x0000e00eff0075a7 */ /* 0x000ee20008041116 */
[----:B------:R-:W-:Y:S04]  /*4750*/  IMAD.SHL.U32 R17, R17, 0x80, RZ ;  /* 0x0000008011117824 */ /* 0x000fe800078e00ff */
[C---:B------:R-:W-:Y:S01]  /*4760*/  IMAD.HI.U32 R8, R17.reuse, R23, RZ ;  /* 0x0000001711087227 */ /* 0x040fe200078e00ff */
[C---:B------:R-:W-:Y:S04]  /*4770*/  R2UR UR35, R17.reuse ;  /* 0x00000000112372ca */ /* 0x040fe800000e0000 */
[----:B------:R-:W-:Y:S04]  /*4780*/  SHF.R.U32.HI R8, RZ, R28, R8 ;  /* 0x0000001cff087219 */ /* 0x000fe80000011608 */
[----:B------:R-:W-:Y:S02]  /*4790*/  SEL R8, R17, R8, !P0 ;  /* 0x0000000811087207 */ /* 0x000fe40004000000 */
[----:B------:R-:W-:Y:S02]  /*47a0*/  ELECT P0, URZ, PT ;  /* 0x0000000000ff782f */ /* 0x000fe40003800000 */
[C---:B------:R-:W-:Y:S01]  /*47b0*/  R2UR UR8, R8.reuse ;  /* 0x00000000080872ca */ /* 0x040fe200000e0000 */
[C---:B-12---:R-:W-:Y:S01]  /*47c0*/  IMAD.HI.U32 R0, R8.reuse, R20, RZ ;  /* 0x0000001408007227 */ /* 0x046fe200078e00ff */
[----:B------:R-:W-:Y:S02]  /*47d0*/  PLOP3.LUT P4, PT, P4, P0, PT, 0xf2, 0x2f ;  /* 0x00000000002f781c */ /* 0x000fe40002781e72 */
[----:B------:R-:W-:Y:S01]  /*47e0*/  R2UR UR36, R8 ;  /* 0x00000000082472ca */ /* 0x000fe200000e0000 */
[----:B------:R-:W-:Y:S01]  /*47f0*/  IMAD.MOV R2, RZ, RZ, -R8 ;  /* 0x000000ffff027224 */ /* 0x000fe200078e0a08 */
[----:B------:R-:W-:Y:S04]  /*4800*/  SHF.R.U32.HI R0, RZ, R21, R0 ;  /* 0x00000015ff007219 */ /* 0x000fe80000011600 */
[----:B------:R-:W-:Y:S02]  /*4810*/  R2UR UR37, R0 ;  /* 0x00000000002572ca */ /* 0x000fe400000e0000 */
[----:B------:R-:W-:Y:S03]  /*4820*/  R2UR UR9, R2 ;  /* 0x00000000020972ca */ /* 0x000fe600000e0000 */
[----:B----4-:R-:W-:Y:S05]  /*4830*/  @!P4 IADD3 R8, P0, PT, R34, 0x580, RZ ;  /* 0x000005802208c810 */ /* 0x010fea0007f1e0ff */
[----:B------:R-:W-:Y:S03]  /*4840*/  @!P4 IMAD.X R2, RZ, RZ, R35, P0 ;  /* 0x000000ffff02c224 */ /* 0x000fe600000e0623 */
[----:B------:R-:W-:Y:S02]  /*4850*/  USEL UR37, UR8, UR37, !UP3 ;  /* 0x0000002508257287 */ /* 0x000fe4000d800000 */
[----:B------:R-:W-:Y:S04]  /*4860*/  UIMAD UR35, UR14, UR9, UR35 ;  /* 0x000000090e2372a4 */ /* 0x000fe8000f8e0223 */
[----:B------:R-:W-:Y:S05]  /*4870*/  IMAD R0, RZ, RZ, -UR37 ;  /* 0x80000025ff007e24 */ /* 0x000fea000f8e02ff */
[----:B------:R-:W-:Y:S11]  /*4880*/  R2UR UR8, R0 ;  /* 0x00000000000872ca */ /* 0x000ff600000e0000 */
[----:B------:R-:W-:Y:S02]  /*4890*/  @!UPT UIADD3 URZ, UPT, UPT, URZ, URZ, URZ ;  /* 0x000000fffffff290 */ /* 0x000fe4000fffe0ff */
[----:B------:R-:W-:Y:S01]  /*48a0*/  UIMAD UR36, UR7, UR8, UR36 ;  /* 0x00000008072472a4 */ /* 0x000fe2000f8e0224 */
[----:B---3--:R-:W-:Y:S11]  /*48b0*/  @!P2 BRA `(.L_x_75) ;  /* 0x000000540018a947 */ /* 0x008ff60003800000 */
.L_x_175:
[----:B------:R-:W-:Y:S01]  /*48c0*/  @!P4 R2UR UR8, R8 ;  /* 0x000000000808c2ca */ /* 0x000fe200000e0000 */
[----:B------:R-:W-:Y:S01]  /*48d0*/  VOTEU.ALL UP2, P4 ;  /* 0x0000000000ff7886 */ /* 0x000fe20002040000 */
[----:B------:R-:W-:Y:S01]  /*48e0*/  @!P4 R2UR UR9, R2 ;  /* 0x000000000209c2ca */ /* 0x000fe200000e0000 */
[----:B------:R-:W-:Y:S01]  /*48f0*/  VOTEU.ALL UP1, P4 ;  /* 0x0000000000ff7886 */ /* 0x000fe20002020000 */
[----:B-1----:R-:W-:Y:S02]  /*4900*/  @!P4 IMAD.MOV.U32 R0, RZ, RZ, 0x2000 ;  /* 0x00002000ff00c424 */ /* 0x002fe400078e00ff */
[----:B------:R-:W-:Y:S07]  /*4910*/  @!UP2 UIADD3 UR32, UPT, UPT, UR22, 0x200, URZ ;  /* 0x000002001620a890 */ /* 0x000fee000fffe0ff */
[----:B------:R-:W-:Y:S02]  /*4920*/  IMAD.U32 R8, RZ, RZ, UR8 ;  /* 0x00000008ff087e24 */ /* 0x000fe4000f8e00ff */
[----:B------:R-:W-:Y:S01]  /*4930*/  IMAD.U32 R9, RZ, RZ, UR9 ;  /* 0x00000009ff097e24 */ /* 0x000fe2000f8e00ff */
[----:B------:R-:W-:Y:S02]  /*4940*/  @!UP2 UPRMT UR9, URZ, 0x40, URZ ;  /* 0x00000040ff09a896 */ /* 0x000fe400080000ff */
[----:B------:R-:W-:Y:S02]  /*4950*/  @!P4 R2UR UR10, R8 ;  /* 0x00000000080ac2ca */ /* 0x000fe400000e0000 */
[----:B------:R-:W-:Y:S01]  /*4960*/  @!P4 R2UR UR11, R9 ;  /* 0x00000000090bc2ca */ /* 0x000fe200000e0000 */
[----:B------:R-:W-:Y:S01]  /*4970*/  @!UP2 UPRMT UR8, UR9, 0x5410, URZ ;  /* 0x000054100908a896 */ /* 0x000fe200080000ff */
[----:B------:R-:W-:Y:S05]  /*4980*/  @!P4 IADD3 R8, P0, PT, R34, 0x580, RZ ;  /* 0x000005802208c810 */ /* 0x000fea0007f1e0ff */
[----:B------:R-:W-:Y:S06]  /*4990*/  @!P4 IMAD.X R2, RZ, RZ, R35, P0 ;  /* 0x000000ffff02c224 */ /* 0x000fec00000e0623 */
[----:B------:R1:W-:Y:S01]  /*49a0*/  @!UP1 UTMALDG.4D.IM2COL [UR32], [UR10], UR8 ;  /* 0x000000200a0093b4 */ /* 0x0003e20008058008 */
[----:B------:R1:W-:Y:S01]  /*49b0*/  @!P4 SYNCS.ARRIVE.TRANS64.RED.A0TR RZ, [UR22+0xc0], R0 ;  /* 0x0000c000ffffc9a7 */ /* 0x0003e20008300416 */
[----:B------:R-:W-:Y:S01]  /*49c0*/  SYNCS.ARRIVE.TRANS64.RED.A1T0 RZ, [UR31], RZ ;  /* 0x000000ffffff79a7 */ /* 0x000fe2000810041f */
[----:B------:R-:W2:Y:S02]  /*49d0*/  SYNCS.PHASECHK.TRANS64.TRYWAIT P2, [UR22+0xe8], R14 ;  /* 0x0000e80eff0075a7 */ /* 0x000ea40008041116 */
[----:B-12---:R-:W-:Y:S05]  /*49e0*/  @!P2 BRA `(.L_x_76) ;  /* 0x0000005000e4a947 */ /* 0x006fea0003800000 */
.L_x_177:
[----:B------:R-:W-:Y:S01]  /*49f0*/  @!P4 R2UR UR8, R2 ;  /* 0x000000000208c2ca */ /* 0x000fe200000e0000 */
[----:B------:R-:W-:Y:S01]  /*4a00*/  VOTEU.ALL UP2, P4 ;  /* 0x0000000000ff7886 */ /* 0x000fe20002040000 */
[----:B------:R-:W-:Y:S01]  /*4a10*/  @!P4 R2UR UR9, R8 ;  /* 0x000000000809c2ca */ /* 0x000fe200000e0000 */
[----:B------:R-:W-:Y:S01]  /*4a20*/  VOTEU.ALL UP1, P4 ;  /* 0x0000000000ff7886 */ /* 0x000fe20002020000 */
[----:B-1----:R-:W-:Y:S01]  /*4a30*/  @!P4 IMAD.MOV.U32 R0, RZ, RZ, 0x2000 ;  /* 0x00002000ff00c424 */ /* 0x002fe200078e00ff */
[----:B------:R-:W-:Y:S01]  /*4a40*/  UMOV UR27, UR35 ;  /* 0x00000023001b7c82 */ /* 0x000fe20008000000 */
[----:B------:R-:W-:Y:S02]  /*4a50*/  @!UP2 UIADD3 UR26, UPT, UPT, UR34, 0x20, URZ ;  /* 0x00000020221aa890 */ /* 0x000fe4000fffe0ff */
[----:B------:R-:W-:Y:S01]  /*4a60*/  @!UP2 UIADD3 UR24, UPT, UPT, UR22, 0x2200, URZ ;  /* 0x000022001618a890 */ /* 0x000fe2000fffe0ff */
[----:B------:R-:W-:Y:S01]  /*4a70*/  UMOV UR28, UR36 ;  /* 0x00000024001c7c82 */ /* 0x000fe20008000000 */
[----:B------:R-:W-:Y:S03]  /*4a80*/  UMOV UR29, UR37 ;  /* 0x00000025001d7c82 */ /* 0x000fe60008000000 */
        /* <DEDUP_REMOVED lines=13> */
.L_x_179:
[----:B------:R-:W2:Y:S01]  /*4b60*/  LDC.64 R12, c[0x0][0xb18] ;  /* 0x0002c600ff0c7b82 */ /* 0x000ea20000000a00 */
[----:B------:R-:W-:Y:S01]  /*4b70*/  @!P4 R2UR UR8, R2 ;  /* 0x000000000208c2ca */ /* 0x000fe200000e0000 */
[----:B------:R-:W-:Y:S01]  /*4b80*/  VOTEU.ALL UP2, P4 ;  /* 0x0000000000ff7886 */ /* 0x000fe20002040000 */
[----:B------:R-:W-:Y:S01]  /*4b90*/  @!P4 R2UR UR9, R8 ;  /* 0x000000000809c2ca */ /* 0x000fe200000e0000 */
[----:B------:R-:W-:Y:S01]  /*4ba0*/  VOTEU.ALL UP1, P4 ;  /* 0x0000000000ff7886 */ /* 0x000fe20002020000 */
[----:B-1----:R-:W-:Y:S03]  /*4bb0*/  @!P4 IMAD.MOV.U32 R0, RZ, RZ, 0x2000 ;  /* 0x00002000ff00c424 */ /* 0x002fe600078e00ff */
[----:B------:R-:W1:Y:S01]  /*4bc0*/  @!P1 LDC R2, c[0x0][0xb0c] ;  /* 0x0002c300ff029b82 */ /* 0x000e620000000800 */
[----:B------:R-:W-:Y:S01]  /*4bd0*/  @!UP2 UIADD3 UR18, UPT, UPT, UR34, 0x40, URZ ;  /* 0x000000402212a890 */ /* 0x000fe2000fffe0ff */
[----:B------:R-:W-:Y:S01]  /*4be0*/  @P3 SHF.R.U32.HI R24, RZ, 0x10, R25 ;  /* 0x00000010ff183819 */ /* 0x000fe20000011619 */
[----:B------:R-:W-:Y:S01]  /*4bf0*/  @!UP2 UIADD3 UR16, UPT, UPT, UR22, 0x4200, URZ ;  /* 0x000042001610a890 */ /* 0x000fe2000fffe0ff */
[----:B------:R-:W-:Y:S01]  /*4c00*/  UMOV UR19, UR35 ;  /* 0x0000002300137c82 */ /* 0x000fe20008000000 */
[----:B------:R-:W-:Y:S01]  /*4c10*/  UMOV UR20, UR36 ;  /* 0x0000002400147c82 */ /* 0x000fe20008000000 */
[----:B------:R-:W-:Y:S01]  /*4c20*/  UMOV UR21, UR37 ;  /* 0x0000002500157c82 */ /* 0x000fe20008000000 */
[----:B------:R-:W-:Y:S01]  /*4c30*/  IMAD.U32 R9, RZ, RZ, UR8 ;  /* 0x00000008ff097e24 */ /* 0x000fe2000f8e00ff */
[----:B------:R-:W-:Y:S01]  /*4c40*/  @P3 R2UR UR57, R24 ;  /* 0x00000000183932ca */ /* 0x000fe200000e0000 */
[----:B------:R-:W-:Y:S01]  /*4c50*/  IMAD.U32 R8, RZ, RZ, UR9 ;  /* 0x00000009ff087e24 */ /* 0x000fe2000f8e00ff */
[----:B------:R-:W-:Y:S02]  /*4c60*/  @!UP2 UPRMT UR9, URZ, 0x40, URZ ;  /* 0x00000040ff09a896 */ /* 0x000fe400080000ff */
[----:B------:R-:W-:Y:S02]  /*4c70*/  @!P4 R2UR UR11, R9 ;  /* 0x00000000090bc2ca */ /* 0x000fe400000e0000 */
[----:B------:R-:W-:Y:S01]  /*4c80*/  @!P4 R2UR UR10, R8 ;  /* 0x00000000080ac2ca */ /* 0x000fe200000e0000 */
[----:B------:R-:W-:Y:S01]  /*4c90*/  @!UP2 UPRMT UR8, UR9, 0x5410, URZ ;  /* 0x000054100908a896 */ /* 0x000fe200080000ff */
[----:B------:R-:W3:Y:S11]  /*4ca0*/  LDC.64 R8, c[0x0][0xb10] ;  /* 0x0002c400ff087b82 */ /* 0x000ef60000000a00 */
[----:B------:R4:W-:Y:S01]  /*4cb0*/  @!UP1 UTMALDG.4D.IM2COL [UR16], [UR10], UR8 ;  /* 0x000000100a0093b4 */ /* 0x0009e20008058008 */
[----:B------:R5:W-:Y:S01]  /*4cc0*/  @!P4 SYNCS.ARRIVE.TRANS64.RED.A0TR RZ, [UR22+0xd0], R0 ;  /* 0x0000d000ffffc9a7 */ /* 0x000be20008300416 */
[C---:B---3--:R-:W-:Y:S01]  /*4cd0*/  @!P1 IMAD.HI.U32 R8, R11.reuse, R8, RZ ;  /* 0x000000080b089227 */ /* 0x048fe200078e00ff */
[----:B--2---:R-:W-:Y:S02]  /*4ce0*/  @!P1 ISETP.NE.AND P0, PT, R12, 0x1, PT ;  /* 0x000000010c00980c */ /* 0x004fe40003f05270 */
[----:B-1----:R-:W-:Y:S01]  /*4cf0*/  @!P1 ISETP.NE.AND P2, PT, R2, 0x1, PT ;  /* 0x000000010200980c */ /* 0x002fe20003f45270 */
[----:B------:R-:W-:Y:S01]  /*4d00*/  SYNCS.ARRIVE.TRANS64.RED.A1T0 RZ, [UR45], RZ ;  /* 0x000000ffffff79a7 */ /* 0x000fe2000810042d */
[C---:B------:R-:W-:Y:S01]  /*4d10*/  @!P1 IMAD.HI.U32 R13, R10.reuse, R13, RZ ;  /* 0x0000000d0a0d9227 */ /* 0x040fe200078e00ff */
[----:B------:R-:W-:Y:S04]  /*4d20*/  @!P1 SHF.R.U32.HI R8, RZ, R9, R8 ;  /* 0x00000009ff089219 */ /* 0x000fe80000011608 */
[----:B------:R-:W-:Y:S01]  /*4d30*/  @!P1 SEL R8, R11, R8, !P2 ;  /* 0x000000080b089207 */ /* 0x000fe20005000000 */
[----:B------:R-:W1:Y:S01]  /*4d40*/  SYNCS.PHASECHK.TRANS64.TRYWAIT P5, [UR22+0xf8], R14 ;  /* 0x0000f80eff0075a7 */ /* 0x000e6200080a1116 */
[----:B-----5:R-:W2:Y:S02]  /*4d50*/  @!P1 LDC R0, c[0x0][0xb20] ;  /* 0x0002c800ff009b82 */ /* 0x020ea40000000800 */
[----:B--2---:R-:W-:Y:S04]  /*4d60*/  @!P1 SHF.R.U32.HI R0, RZ, R0, R13 ;  /* 0x00000000ff009219 */ /* 0x004fe8000001160d */
[----:B------:R-:W-:Y:S05]  /*4d70*/  @!P1 SEL R9, R10, R0, !P0 ;  /* 0x000000000a099207 */ /* 0x000fea0004000000 */
[----:B------:R-:W-:Y:S02]  /*4d80*/  @!P1 IMAD.IADD R0, R9, 0x1, -R8 ;  /* 0x0000000109009824 */ /* 0x000fe400078e0a08 */
[----:B------:R-:W-:Y:S02]  /*4d90*/  @!P1 IMAD.IADD R8, R8, 0x1, -R9 ;  /* 0x0000000108089824 */ /* 0x000fe400078e0a09 */
[----:B------:R-:W-:Y:S02]  /*4da0*/  @!P1 IMAD R11, R0, R2, R11 ;  /* 0x00000002000b9224 */ /* 0x000fe400078e020b */
[----:B------:R-:W-:Y:S01]  /*4db0*/  @!P1 IMAD R10, R8, R12, R10 ;  /* 0x0000000c080a9224 */ /* 0x000fe200078e020a */
[----:B-1--4-:R-:W-:Y:S06]  /*4dc0*/  @!P5 BRA `(.L_x_78) ;  /* 0x00000050001cd947 */ /* 0x012fec0003800000 */
.L_x_181:
[----:B------:R-:W-:Y:S01]  /*4dd0*/  @!P4 IADD3 R2, P0, PT, R34, 0x580, RZ ;  /* 0x000005802202c810 */ /* 0x000fe20007f1e0ff */
[----:B------:R-:W-:Y:S01]  /*4de0*/  VOTEU.ALL UP2, P4 ;  /* 0x0000000000ff7886 */ /* 0x000fe20002040000 */
[----:B------:R-:W-:Y:S01]  /*4df0*/  VOTEU.ALL UP1, P4 ;  /* 0x0000000000ff7886 */ /* 0x000fe20002020000 */
[----:B------:R-:W-:Y:S01]  /*4e00*/  UMOV UR11, UR35 ;  /* 0x00000023000b7c82 */ /* 0x000fe20008000000 */
[----:B------:R-:W-:Y:S01]  /*4e10*/  @!P4 R2UR UR9, R2 ;  /* 0x000000000209c2ca */ /* 0x000fe200000e0000 */
[----:B-1----:R-:W-:Y:S01]  /*4e20*/  @!P4 IMAD.X R0, RZ, RZ, R35, P0 ;  /* 0x000000ffff00c224 */ /* 0x002fe200000e0623 */
[----:B------:R-:W-:Y:S01]  /*4e30*/  @!UP2 UPRMT UR16, URZ, 0x40, URZ ;  /* 0x00000040ff10a896 */ /* 0x000fe200080000ff */
[----:B------:R-:W-:Y:S01]  /*4e40*/  LOP3.LUT R32, R32, 0x1, RZ, 0x3c, !PT ;  /* 0x0000000120207812 */ /* 0x000fe200078e3cff */
[----:B------:R-:W-:Y:S01]  /*4e50*/  @!UP2 UIADD3 UR10, UPT, UPT, UR34, 0x60, URZ ;  /* 0x00000060220aa890 */ /* 0x000fe2000fffe0ff */
[----:B------:R-:W-:Y:S01]  /*4e60*/  LOP3.LUT R31, R31, 0x1, RZ, 0x3c, !PT ;  /* 0x000000011f1f7812 */ /* 0x000fe200078e3cff */
[----:B------:R-:W-:Y:S01]  /*4e70*/  @!UP2 UPRMT UR20, UR16, 0x5410, URZ ;  /* 0x000054101014a896 */ /* 0x000fe200080000ff */
[----:B------:R-:W-:Y:S01]  /*4e80*/  @!P4 R2UR UR8, R0 ;  /* 0x000000000008c2ca */ /* 0x000fe200000e0000 */
[----:B------:R-:W-:Y:S01]  /*4e90*/  UMOV UR12, UR36 ;  /* 0x00000024000c7c82 */ /* 0x000fe20008000000 */
[----:B------:R-:W-:Y:S01]  /*4ea0*/  UMOV UR13, UR37 ;  /* 0x00000025000d7c82 */ /* 0x000fe20008000000 */
[----:B------:R-:W-:Y:S02]  /*4eb0*/  IMAD.IADD R14, R10, 0x1, R90 ;  /* 0x000000010a0e7824 */ /* 0x000fe400078e025a */
[----:B------:R-:W-:Y:S02]  /*4ec0*/  IMAD.IADD R17, R11, 0x1, R91 ;  /* 0x000000010b117824 */ /* 0x000fe400078e025b */
[----:B------:R-:W-:Y:S01]  /*4ed0*/  IMAD.U32 R8, RZ, RZ, UR9 ;  /* 0x00000009ff087e24 */ /* 0x000fe2000f8e00ff */
[----:B------:R-:W-:Y:S04]  /*4ee0*/  @!UP2 UIADD3 UR9, UPT, UPT, UR22, 0xd8, URZ ;  /* 0x000000d81609a890 */ /* 0x000fe8000fffe0ff */
[----:B------:R-:W-:Y:S01]  /*4ef0*/  @!P4 R2UR UR18, R8 ;  /* 0x000000000812c2ca */ /* 0x000fe200000e0000 */
[----:B------:R-:W-:Y:S01]  /*4f00*/  IMAD.U32 R9, RZ, RZ, UR8 ;  /* 0x00000008ff097e24 */ /* 0x000fe2000f8e00ff */
[----:B------:R-:W-:Y:S04]  /*4f10*/  @!UP2 UIADD3 UR8, UPT, UPT, UR22, 0x6200, URZ ;  /* 0x000062001608a890 */ /* 0x000fe8000fffe0ff */
[----:B------:R-:W-:Y:S11]  /*4f20*/  @!P4 R2UR UR19, R9 ;  /* 0x000000000913c2ca */ /* 0x000ff600000e0000 */
[----:B------:R-:W-:Y:S02]  /*4f30*/  @!UPT UIADD3 URZ, UPT, UPT, URZ, URZ, URZ ;  /* 0x000000fffffff290 */ /* 0x000fe4000fffe0ff */
[----:B------:R2:W-:Y:S01]  /*4f40*/  @!UP1 UTMALDG.4D.IM2COL [UR8], [UR18], UR20 ;  /* 0x00000008120093b4 */ /* 0x0005e20008058014 */
[----:B------:R2:W-:Y:S01]  /*4f50*/  @!P4 SYNCS.ARRIVE.TRANS64.RED.A0TR RZ, [UR22+0xd8], R29 ;  /* 0x0000d81dffffc9a7 */ /* 0x0005e20008300416 */
[----:B------:R-:W-:Y:S01]  /*4f60*/  UPLOP3.LUT UP1, UPT, UPT, UPT, UPT, 0x80, 0x8 ;  /* 0x000000000008789c */ /* 0x000fe20003f2f070 */
[----:B------:R-:W-:Y:S01]  /*4f70*/  SYNCS.ARRIVE.TRANS64.RED.A1T0 RZ, [UR23], RZ ;  /* 0x000000ffffff79a7 */ /* 0x000fe20008100417 */
[----:B------:R-:W-:Y:S09]  /*4f80*/  @P3 BRA `(.L_x_79) ;  /* 0xfffffff000803947 */ /* 0x000ff2000383ffff */
[----:B------:R-:W-:-:S04]  /*4f90*/  SHF.L.U32 R2, R32, 0x1f, RZ ;  /* 0x0000001f20027819 */ /* 0x000fc800000006ff */
[----:B------:R-:W1:Y:S02]  /*4fa0*/  SYNCS.PHASECHK.TRANS64.TRYWAIT P0, [UR22+0xe0], R2 ;  /* 0x0000e002ff0075a7 */ /* 0x000e640008001116 */
[----:B-1----:R-:W-:Y:S05]  /*4fb0*/  @!P0 BRA `(.L_x_80) ;  /* 0x0000004c00b88947 */ /* 0x002fea0003800000 */
.L_x_183:
[----:B------:R-:W3:Y:S02]  /*4fc0*/  SYNCS.PHASECHK.TRANS64.TRYWAIT P0, [UR22+0xe8], R2 ;  /* 0x0000e802ff0075a7 */ /* 0x000ee40008001116 */
[----:B---3--:R-:W-:Y:S05]  /*4fd0*/  @!P0 BRA `(.L_x_81) ;  /* 0x0000004c00c88947 */ /* 0x008fea0003800000 */
.L_x_185:
[----:B------:R-:W3:Y:S02]  /*4fe0*/  SYNCS.PHASECHK.TRANS64.TRYWAIT P0, [UR22+0xf0], R2 ;  /* 0x0000f002ff0075a7 */ /* 0x000ee40008001116 */
[----:B---3--:R-:W-:Y:S05]  /*4ff0*/  @!P0 BRA `(.L_x_82) ;  /* 0x0000004c00d88947 */ /* 0x008fea0003800000 */
.L_x_187:
[----:B-1----:R-:W-:-:S07]  /*5000*/  MOV R0, UR22 ;  /* 0x0000001600007c02 */ /* 0x002fce0008000f00 */
.L_x_83:
[----:B-1----:R-:W-:-:S04]  /*5010*/  SHF.L.U32 R2, R32, 0x1f, RZ ;  /* 0x0000001f20027819 */ /* 0x002fc800000006ff */
[----:B------:R1:W3:Y:S03]  /*5020*/  SYNCS.PHASECHK.TRANS64.TRYWAIT P0, [R0+URZ+0xf8], R2 ;  /* 0x0000f802000075a7 */ /* 0x0002e600080011ff */
[----:B---3--:R-:W-:Y:S05]  /*5030*/  @!P0 NANOSLEEP.SYNCS 0x989680 ;  /* 0x009896800000895d */ /* 0x008fea0003900000 */
[----:B------:R-:W3:Y:S02]  /*5040*/  @!P0 SYNCS.PHASECHK.TRANS64 P0, [R0+URZ+0xf8], R2 ;  /* 0x0000f802000085a7 */ /* 0x000ee400080010ff */
[----:B--23--:R-:W-:Y:S05]  /*5050*/  @P0 EXIT ;  /* 0x000000000000094d */ /* 0x00cfea0003800000 */
[----:B------:R-:W-:Y:S05]  /*5060*/  BRA `(.L_x_83) ;  /* 0xfffffffc00e87947 */ /* 0x000fea000383ffff */
.L_x_68:
[----:B------:R-:W-:-:S06]  /*5070*/  UISETP.GE.AND UP1, UPT, UR8, 0x4, UPT ;  /* 0x000000040800788c */ /* 0x000fcc000bf26270 */
[----:B------:R-:W-:-:S13]  /*5080*/  PLOP3.LUT P0, PT, PT, PT, UP1, 0x80, 0x8 ;  /* 0x000000000008781c */ /* 0x000fda0003f0f018 */
[----:B------:R-:W-:Y:S05]  /*5090*/  @!P0 EXIT ;  /* 0x000000000000894d */ /* 0x000fea0003800000 */
[----:B------:R-:W-:Y:S01]  /*50a0*/  BAR.SYNC.DEFER_BLOCKING 0x6, 0xa0 ;  /* 0x0182800000007b1d */ /* 0x000fe20000010000 */
[C---:B------:R-:W-:Y:S01]  /*50b0*/  IMAD.SHL.U32 R0, R101.reuse, 0x20, RZ ;  /* 0x0000002065007824 */ /* 0x040fe200078e00ff */
[C---:B------:R-:W-:Y:S01]  /*50c0*/  SHF.L.U32 R46, R101.reuse, 0x10, RZ ;  /* 0x00000010652e7819 */ /* 0x040fe200000006ff */
[C---:B------:R-:W-:Y:S01]  /*50d0*/  IMAD.SHL.U32 R100, R101.reuse, 0x4, RZ ;  /* 0x0000000465647824 */ /* 0x040fe200078e00ff */
[C---:B------:R-:W-:Y:S01]  /*50e0*/  LOP3.LUT R102, R101.reuse, 0x60, RZ, 0xc0, !PT ;  /* 0x0000006065667812 */ /* 0x040fe200078ec0ff */
[----:B------:R-:W-:Y:S01]  /*50f0*/  HFMA2 R97, -RZ, RZ, 0, 0 ;  /* 0x00000000ff617431 */ /* 0x000fe200000001ff */
[----:B------:R-:W-:Y:S02]  /*5100*/  UMOV UR50, 0x400 ;  /* 0x0000040000327882 */ /* 0x000fe40000000000 */
[----:B------:R-:W1:Y:S01]  /*5110*/  LDC R96, c[0x0][0x370] ;  /* 0x0000dc00ff607b82 */ /* 0x000e620000000800 */
[----:B------:R-:W-:Y:S01]  /*5120*/  ULEA UR50, UR45, UR50, 0x18 ;  /* 0x000000322d327291 */ /* 0x000fe2000f8ec0ff */
[----:B------:R-:W-:Y:S01]  /*5130*/  LOP3.LUT R4, R0, 0xc0, RZ, 0xc0, !PT ;  /* 0x000000c000047812 */ /* 0x000fe200078ec0ff */
[----:B------:R-:W-:Y:S01]  /*5140*/  IMAD.MOV.U32 R99, RZ, RZ, 0x1 ;  /* 0x00000001ff637424 */ /* 0x000fe200078e00ff */
[C---:B------:R-:W-:Y:S01]  /*5150*/  LOP3.LUT R105, R101.reuse, 0x2, RZ, 0xc0, !PT ;  /* 0x0000000265697812 */ /* 0x040fe200078ec0ff */
[----:B------:R-:W-:Y:S01]  /*5160*/  UIADD3 UR4, UPT, UPT, UR50, 0x200, URZ ;  /* 0x0000020032047890 */ /* 0x000fe2000fffe0ff */
[----:B------:R-:W-:Y:S01]  /*5170*/  LOP3.LUT R100, R4, 0x18, R100, 0xf8, !PT ;  /* 0x0000001804647812 */ /* 0x000fe200078ef864 */
[----:B------:R-:W-:Y:S01]  /*5180*/  IMAD.MOV.U32 R45, RZ, RZ, RZ ;  /* 0x000000ffff2d7224 */ /* 0x000fe200078e00ff */
[----:B------:R-:W2:Y:S01]  /*5190*/  LDC R42, c[0x0][0xb0c] ;  /* 0x0002c300ff2a7b82 */ /* 0x000ea20000000800 */
[----:B------:R-:W-:Y:S01]  /*51a0*/  LOP3.LUT R101, R101, 0x4, RZ, 0xc0, !PT ;  /* 0x0000000465657812 */ /* 0x000fe200078ec0ff */
[----:B------:R-:W-:Y:S01]  /*51b0*/  IMAD.MOV.U32 R98, RZ, RZ, RZ ;  /* 0x000000ffff627224 */ /* 0x000fe200078e00ff */
[----:B------:R-:W-:Y:S01]  /*51c0*/  LOP3.LUT R100, R100, 0xf20, R0, 0xf8, !PT ;  /* 0x00000f2064647812 */ /* 0x000fe200078ef800 */
[----:B------:R-:W-:Y:S01]  /*51d0*/  IMAD.U32 R94, RZ, RZ, UR4 ;  /* 0x00000004ff5e7e24 */ /* 0x000fe2000f8e00ff */
[----:B------:R-:W-:Y:S01]  /*51e0*/  LOP3.LUT R46, R46, 0x600000, RZ, 0xc0, !PT ;  /* 0x006000002e2e7812 */ /* 0x000fe200078ec0ff */
[----:B------:R-:W4:Y:S02]  /*51f0*/  LDCU.64 UR54, c[0x0][0x348] ;  /* 0x00006900ff3677ac */ /* 0x000f240008000a00 */
[----:B------:R-:W1:Y:S01]  /*5200*/  LDC R93, c[0x0][0xb20] ;  /* 0x0002c800ff5d7b82 */ /* 0x000e620000000800 */
[----:B------:R-:W3:Y:S01]  /*5210*/  LDS R2, [UR50+0x160] ;  /* 0x00016032ff027984 */ /* 0x000ee20008000800 */
[----:B------:R-:W-:Y:S01]  /*5220*/  LEA R100, R100, R94, 0x1 ;  /* 0x0000005e64647211 */ /* 0x000fe200078e08ff */
[----:B------:R-:W1:Y:S04]  /*5230*/  LDCU.64 UR36, c[0x0][0x888] ;  /* 0x00011100ff2477ac */ /* 0x000e680008000a00 */
[--C-:B------:R-:W-:Y:S01]  /*5240*/  IMAD R105, R105, -0x10, R100.reuse ;  /* 0xfffffff069697824 */ /* 0x100fe200078e0264 */
[----:B------:R-:W1:Y:S01]  /*5250*/  LDC R41, c[0x0][0xb30] ;  /* 0x0002cc00ff297b82 */ /* 0x000e620000000800 */
[----:B------:R-:W-:Y:S01]  /*5260*/  IMAD R104, R101, -0x10, R100 ;  /* 0xfffffff065687824 */ /* 0x000fe200078e0264 */
[----:B------:R-:W1:Y:S01]  /*5270*/  LDCU.64 UR38, c[0x0][0x890] ;  /* 0x00011200ff2677ac */ /* 0x000e620008000a00 */
[----:B------:R-:W1:Y:S05]  /*5280*/  LDCU.64 UR46, c[0x0][0xa90] ;  /* 0x00015200ff2e77ac */ /* 0x000e6a0008000a00 */
[----:B------:R-:W1:Y:S01]  /*5290*/  LDC.64 R84, c[0x0][0xb10] ;  /* 0x0002c400ff547b82 */ /* 0x000e620000000a00 */
[----:B------:R-:W-:Y:S01]  /*52a0*/  UMOV UR52, URZ ;  /* 0x000000ff00347c82 */ /* 0x000fe20008000000 */
[----:B------:R-:W-:-:S06]  /*52b0*/  UMOV UR56, URZ ;  /* 0x000000ff00387c82 */ /* 0x000fcc0008000000 */
[----:B------:R-:W1:Y:S08]  /*52c0*/  LDC.64 R38, c[0x0][0xb18] ;  /* 0x0002c600ff267b82 */ /* 0x000e700000000a00 */
[----:B------:R-:W1:Y:S08]  /*52d0*/  LDC.64 R36, c[0x0][0xb28] ;  /* 0x0002ca00ff247b82 */ /* 0x000e700000000a00 */
[----:B------:R-:W1:Y:S01]  /*52e0*/  LDC.64 R82, c[0x0][0x8b0] ;  /* 0x00022c00ff527b82 */ /* 0x000e620000000a00 */
[C---:B---3--:R-:W-:Y:S01]  /*52f0*/  VIADD R3, R2.reuse, 0x80 ;  /* 0x0000008002037836 */ /* 0x048fe20000000000 */
[----:B------:R-:W-:-:S04]  /*5300*/  LOP3.LUT R2, R2, 0xffff, RZ, 0xc0, !PT ;  /* 0x0000ffff02027812 */ /* 0x000fc800078ec0ff */
[----:B------:R-:W-:Y:S02]  /*5310*/  LOP3.LUT R3, R3, 0xffff, RZ, 0xc0, !PT ;  /* 0x0000ffff03037812 */ /* 0x000fe400078ec0ff */
[----:B------:R-:W3:Y:S03]  /*5320*/  LDC.64 R80, c[0x0][0x8a8] ;  /* 0x00022a00ff507b82 */ /* 0x000ee60000000a00 */
[----:B------:R1:W-:Y:S05]  /*5330*/  STL.64 [R1], R2 ;  /* 0x0000000201007387 */ /* 0x0003ea0000100a00 */
[----:B------:R-:W1:Y:S08]  /*5340*/  LDC.64 R88, c[0x0][0xa80] ;  /* 0x0002a000ff587b82 */ /* 0x000e700000000a00 */
[----:B------:R-:W1:Y:S08]  /*5350*/  LDC.64 R86, c[0x0][0xa88] ;  /* 0x0002a200ff567b82 */ /* 0x000e700000000a00 */
[----:B--2-4-:R-:W1:Y:S02]  /*5360*/  LDC R95, c[0x0][0x374] ;  /* 0x0000dd00ff5f7b82 */ /* 0x014e640000000800 */
.L_x_127:
[----:B-1----:R-:W-:Y:S04]  /*5370*/  SHF.L.U32 R2, R97, 0x1f, RZ ;  /* 0x0000001f61027819 */ /* 0x002fe800000006ff */
[----:B------:R-:W1:Y:S02]  /*5380*/  SYNCS.PHASECHK.TRANS64.TRYWAIT P0, [UR50+0x110], R2 ;  /* 0x00011002ff0075a7 */ /* 0x000e640008001132 */
[----:B-1-3--:R-:W-:Y:S05]  /*5390*/  @!P0 BRA `(.L_x_84) ;  /* 0x0000004c00088947 */ /* 0x00afea0003800000 */
.L_x_189:
[----:B------:R-:W2:Y:S01]  /*53a0*/  LDC.64 R10, c[0x0][0xb10] ;  /* 0x0002c400ff0a7b82 */ /* 0x000ea20000000a00 */
[----:B------:R-:W4:Y:S01]  /*53b0*/  LDS.128 R20, [UR50+0x150] ;  /* 0x00015032ff147984 */ /* 0x000f220008000c00 */
[----:B------:R-:W-:Y:S01]  /*53c0*/  UIADD3 UR4, UPT, UPT, UR50, 0x118, URZ ;  /* 0x0000011832047890 */ /* 0x000fe2000fffe0ff */
[----:B-1----:R-:W-:Y:S01]  /*53d0*/  IMAD R0, R45, 0x4, R1 ;  /* 0x000000042d007824 */ /* 0x002fe200078e0201 */
[----:B------:R-:W-:Y:S04]  /*53e0*/  ISETP.NE.AND P1, PT, R41, 0x1, PT ;  /* 0x000000012900780c */ /* 0x000fe80003f25270 */
[----:B------:R-:W1:Y:S01]  /*53f0*/  LDC.64 R8, c[0x0][0xb18] ;  /* 0x0002c600ff087b82 */ /* 0x000e620000000a00 */
[----:B------:R-:W-:Y:S01]  /*5400*/  UPRMT UR4, URZ, 0x654, UR4 ;  /* 0x00000654ff047896 */ /* 0x000fe20008000004 */
[----:B------:R-:W-:Y:S01]  /*5410*/  ISETP.GE.AND P0, PT, R40, 0x1, PT ;  /* 0x000000012800780c */ /* 0x000fe20003f06270 */
[----:B------:R-:W-:Y:S01]  /*5420*/  @!PT LDS RZ, [RZ] ;  /* 0x00000000fffff984 */ /* 0x000fe20000000800 */
[----:B------:R-:W-:Y:S01]  /*5430*/  @!PT LDS RZ, [RZ] ;  /* 0x00000000fffff984 */ /* 0x000fe20000000800 */
[----:B------:R-:W-:Y:S01]  /*5440*/  @!PT LDS RZ, [RZ] ;  /* 0x00000000fffff984 */ /* 0x000fe20000000800 */
[----:B------:R-:W-:Y:S01]  /*5450*/  @!PT LDS RZ, [RZ] ;  /* 0x00000000fffff984 */ /* 0x000fe20000000800 */
[----:B------:R3:W-:Y:S06]  /*5460*/  MEMBAR.ALL.CTA ;  /* 0x0000000000007992 */ /* 0x0007ec0000008000 */
[----:B---3--:R-:W3:Y:S01]  /*5470*/  FENCE.VIEW.ASYNC.S ;  /* 0x00000000000073c6 */ /* 0x008ee20000000000 */
[----:B------:R-:W1:Y:S08]  /*5480*/  @!P1 LDC R12, c[0x0][0xb20] ;  /* 0x0002c800ff0c9b82 */ /* 0x000e700000000800 */
[----:B------:R-:W1:Y:S01]  /*5490*/  @!P1 LDC R7, c[0x0][0xb0c] ;  /* 0x0002c300ff079b82 */ /* 0x000e620000000800 */
[----:B---3--:R-:W-:Y:S01]  /*54a0*/  SYNCS.ARRIVE.TRANS64.RED.A1T0 RZ, [UR4], RZ ;  /* 0x000000ffffff79a7 */ /* 0x008fe20008100404 */
[----:B------:R3:W5:Y:S01]  /*54b0*/  LDL R16, [R0] ;  /* 0x0000000000107983 */ /* 0x0007620000100800 */
[----:B----4-:R-:W-:Y:S04]  /*54c0*/  LOP3.LUT P4, RZ, R22, 0x1, RZ, 0xc0, !PT ;  /* 0x0000000116ff7812 */ /* 0x010fe8000788c0ff */
[----:B------:R-:W-:Y:S09]  /*54d0*/  P2R R106, PR, RZ, 0x10 ;  /* 0x00000010ff6a7803 */ /* 0x000ff20000000000 */
[----:B------:R-:W-:Y:S02]  /*54e0*/  @P4 MOV R44, R20 ;  /* 0x00000014002c4202 */ /* 0x000fe40000000f00 */
[----:B------:R-:W-:Y:S01]  /*54f0*/  @P4 LOP3.LUT R43, R21, 0xffff, RZ, 0xc0, !PT ;  /* 0x0000ffff152b4812 */ /* 0x000fe200078ec0ff */
[----:B--23--:R-:W-:Y:S06]  /*5500*/  @!P0 BRA `(.L_x_85) ;  /* 0x0000000000a48947 */ /* 0x00cfec0003800000 */
[----:B------:R-:W-:Y:S01]  /*5510*/  IMAD.HI.U32 R0, R95, R39, RZ ;  /* 0x000000275f007227 */ /* 0x000fe200078e00ff */
[----:B------:R-:W-:Y:S02]  /*5520*/  ISETP.NE.AND P0, PT, R38, 0x1, PT ;  /* 0x000000012600780c */ /* 0x000fe40003f05270 */
[----:B------:R-:W-:Y:S01]  /*5530*/  ISETP.NE.AND P2, PT, R40, 0x1, PT ;  /* 0x000000012800780c */ /* 0x000fe20003f45270 */
[----:B------:R-:W-:Y:S01]  /*5540*/  IMAD.HI.U32 R4, R96, R84, RZ ;  /* 0x0000005460047227 */ /* 0x000fe200078e00ff */
[----:B------:R-:W-:Y:S02]  /*5550*/  SHF.R.U32.HI R0, RZ, R93, R0 ;  /* 0x0000005dff007219 */ /* 0x000fe40000011600 */
[----:B------:R-:W-:Y:S01]  /*5560*/  ISETP.NE.AND P3, PT, R42, 0x1, PT ;  /* 0x000000012a00780c */ /* 0x000fe20003f65270 */
[----:B------:R-:W-:Y:S01]  /*5570*/  IMAD.HI.U32 R6, R43, R39, RZ ;  /* 0x000000272b067227 */ /* 0x000fe200078e00ff */
[-C--:B------:R-:W-:Y:S02]  /*5580*/  SHF.R.U32.HI R4, RZ, R85.reuse, R4 ;  /* 0x00000055ff047219 */ /* 0x080fe40000011604 */
        /* <DEDUP_REMOVED lines=14> */
[C---:B------:R-:W-:Y:S03]  /*5670*/  IMAD.HI.U32 R0, R3.reuse, R36, RZ ;  /* 0x0000002403007227 */ /* 0x040fe600078e00ff */
[C---:B------:R-:W-:Y:S02]  /*5680*/  ISETP.GE.OR P0, PT, R2.reuse, R5, P0 ;  /* 0x000000050200720c */ /* 0x040fe40000706670 */
[----:B------:R-:W-:Y:S04]  /*5690*/  SHF.R.U32.HI R0, RZ, R37, R0 ;  /* 0x00000025ff007219 */ /* 0x000fe80000011600 */
[C---:B------:R-:W-:Y:S05]  /*56a0*/  SEL R6, R3.reuse, R0, !P2 ;  /* 0x0000000003067207 */ /* 0x040fea0005000000 */
        /* <DEDUP_REMOVED lines=14> */
[----:B------:R-:W-:Y:S07]  /*5790*/  IMAD R43, R3, R38, R43 ;  /* 0x00000026032b7224 */ /* 0x000fee00078e022b */
.L_x_85:
[----:B-1----:R-:W-:Y:S01]  /*57a0*/  @!P1 ISETP.NE.AND P0, PT, R8, 0x1, PT ;  /* 0x000000010800980c */ /* 0x002fe20003f05270 */
[----:B------:R-:W-:Y:S01]  /*57b0*/  @!P1 IMAD.HI.U32 R2, R43, R9, RZ ;  /* 0x000000092b029227 */ /* 0x000fe200078e00ff */
[----:B------:R-:W-:Y:S01]  /*57c0*/  R2UR UR41, R14 ;  /* 0x000000000e2972ca */ /* 0x000fe200000e0000 */
[----:B------:R-:W-:Y:S01]  /*57d0*/  BSSY.RECONVERGENT B6, `(.L_x_86) ;  /* 0x000002f000067945 */ /* 0x000fe20003800200 */
[----:B------:R-:W-:Y:S01]  /*57e0*/  @!P1 ISETP.NE.AND P2, PT, R7, 0x1, PT ;  /* 0x000000010700980c */ /* 0x000fe20003f45270 */
[----:B------:R-:W-:Y:S01]  /*57f0*/  @!P1 IMAD.HI.U32 R0, R44, R10, RZ ;  /* 0x0000000a2c009227 */ /* 0x000fe200078e00ff */
[----:B------:R-:W-:Y:S02]  /*5800*/  @!P1 SHF.R.U32.HI R2, RZ, R12, R2 ;  /* 0x0000000cff029219 */ /* 0x000fe40000011602 */
[----:B------:R-:W-:Y:S02]  /*5810*/  @P4 SHF.R.U32.HI R20, RZ, 0x10, R21 ;  /* 0x00000010ff144819 */ /* 0x000fe40000011615 */
[----:B------:R-:W-:Y:S02]  /*5820*/  @!P1 SEL R2, R43, R2, !P0 ;  /* 0x000000022b029207 */ /* 0x000fe40004000000 */
[----:B------:R-:W-:Y:S02]  /*5830*/  @!P1 SHF.R.U32.HI R0, RZ, R11, R0 ;  /* 0x0000000bff009219 */ /* 0x000fe40000011600 */
[----:B------:R-:W-:Y:S01]  /*5840*/  LOP3.LUT P0, RZ, R94, 0x1b0, RZ, 0xc0, !PT ;  /* 0x000001b05eff7812 */ /* 0x000fe2000780c0ff */
[----:B------:R-:W-:Y:S01]  /*5850*/  USHF.L.U32 UR41, UR41, 0x7, URZ ;  /* 0x0000000729297899 */ /* 0x000fe200080006ff */
[----:B------:R-:W-:Y:S02]  /*5860*/  @!P1 SEL R3, R44, R0, !P2 ;  /* 0x000000002c039207 */ /* 0x000fe40005000000 */
[----:B------:R-:W-:Y:S03]  /*5870*/  @P4 R2UR UR51, R20 ;  /* 0x00000000143342ca */ /* 0x000fe600000e0000 */
[----:B------:R-:W-:Y:S02]  /*5880*/  @!P1 IMAD.IADD R0, R2, 0x1, -R3 ;  /* 0x0000000102009824 */ /* 0x000fe400078e0a03 */
[----:B------:R-:W-:Y:S02]  /*5890*/  @!P1 IMAD.IADD R2, R3, 0x1, -R2 ;  /* 0x0000000103029824 */ /* 0x000fe400078e0a02 */
[----:B------:R-:W-:Y:S02]  /*58a0*/  @!P1 IMAD R44, R0, R7, R44 ;  /* 0x00000007002c9224 */ /* 0x000fe400078e022c */
[----:B------:R-:W-:Y:S01]  /*58b0*/  @!P1 IMAD R43, R2, R8, R43 ;  /* 0x00000008022b9224 */ /* 0x000fe200078e022b */
[----:B------:R-:W-:Y:S06]  /*58c0*/  @!P0 BRA `(.L_x_87) ;  /* 0x00000000007c8947 */ /* 0x000fec0003800000 */
[----:B------:R-:W1:Y:S01]  /*58d0*/  LDCU.64 UR8, c[0x4][0x80] ;  /* 0x01001000ff0877ac */ /* 0x000e620008000a00 */
[----:B------:R-:W-:Y:S01]  /*58e0*/  MOV R2, 0x0 ;  /* 0x0000000000027802 */ /* 0x000fe20000000f00 */
[----:B------:R-:W-:Y:S02]  /*58f0*/  HFMA2 R12, -RZ, RZ, 0, 5.9604644775390625e-08 ;  /* 0x00000001ff0c7431 */ /* 0x000fe400000001ff */
[----:B------:R-:W-:Y:S01]  /*5900*/  IMAD.MOV.U32 R8, RZ, RZ, 0x70 ;  /* 0x00000070ff087424 */ /* 0x000fe200078e00ff */
[----:B------:R2:W3:Y:S01]  /*5910*/  LDC.64 R14, c[0x4][R2] ;  /* 0x01000000020e7b82 */ /* 0x0004e20000000a00 */
[----:B------:R-:W4:Y:S01]  /*5920*/  LDCU.64 UR6, c[0x4][0x88] ;  /* 0x01001100ff0677ac */ /* 0x000f220008000a00 */
[----:B------:R-:W-:Y:S01]  /*5930*/  IMAD.MOV.U32 R13, RZ, RZ, RZ ;  /* 0x000000ffff0d7224 */ /* 0x000fe200078e00ff */
[----:B------:R-:W2:Y:S01]  /*5940*/  LDCU.64 UR4, c[0x4][0x8] ;  /* 0x01000100ff0477ac */ /* 0x000ea20008000a00 */
[----:B-1----:R-:W-:Y:S01]  /*5950*/  MOV R5, UR9 ;  /* 0x0000000900057c02 */ /* 0x002fe20008000f00 */
[----:B------:R-:W-:Y:S01]  /*5960*/  IMAD.U32 R4, RZ, RZ, UR8 ;  /* 0x00000008ff047e24 */ /* 0x000fe2000f8e00ff */
[----:B----4-:R-:W-:Y:S01]  /*5970*/  MOV R7, UR7 ;  /* 0x0000000700077c02 */ /* 0x010fe20008000f00 */
[----:B------:R-:W-:Y:S01]  /*5980*/  IMAD.U32 R6, RZ, RZ, UR6 ;  /* 0x00000006ff067e24 */ /* 0x000fe2000f8e00ff */
[----:B--2---:R-:W-:Y:S01]  /*5990*/  MOV R11, UR5 ;  /* 0x00000005000b7c02 */ /* 0x004fe20008000f00 */
[----:B------:R-:W-:Y:S02]  /*59a0*/  IMAD.U32 R10, RZ, RZ, UR4 ;  /* 0x00000004ff0a7e24 */ /* 0x000fe4000f8e00ff */
[----:B------:R-:W-:Y:S07]  /*59b0*/  LEPC R20, `(.L_x_88) ;  /* 0x000000001014794e */ /* 0x000fee0000000000 */
[----:B---3-5:R-:W-:Y:S05]  /*59c0*/  CALL.ABS.NOINC R14 ;  /* 0x000000000e007343 */ /* 0x028fea0003c00000 */
.L_x_88:
[----:B------:R-:W1:Y:S01]  /*59d0*/  LDCU.64 UR8, c[0x4][0x80] ;  /* 0x01001000ff0877ac */ /* 0x000e620008000a00 */
[----:B------:R-:W2:Y:S01]  /*59e0*/  LDC.64 R2, c[0x4][R2] ;  /* 0x0100000002027b82 */ /* 0x000ea20000000a00 */
[----:B------:R-:W-:Y:S02]  /*59f0*/  HFMA2 R12, -RZ, RZ, 0, 5.9604644775390625e-08 ;  /* 0x00000001ff0c7431 */ /* 0x000fe400000001ff */
[----:B------:R-:W-:Y:S02]  /*5a00*/  IMAD.MOV.U32 R8, RZ, RZ, 0x70 ;  /* 0x00000070ff087424 */ /* 0x000fe400078e00ff */
[----:B------:R-:W-:Y:S01]  /*5a10*/  IMAD.MOV.U32 R13, RZ, RZ, RZ ;  /* 0x000000ffff0d7224 */ /* 0x000fe200078e00ff */
[----:B------:R-:W3:Y:S01]  /*5a20*/  LDCU.64 UR6, c[0x4][0x88] ;  /* 0x01001100ff0677ac */ /* 0x000ee20008000a00 */
[----:B------:R-:W4:Y:S01]  /*5a30*/  LDCU.64 UR4, c[0x4][0x8] ;  /* 0x01000100ff0477ac */ /* 0x000f220008000a00 */
[----:B-1----:R-:W-:Y:S02]  /*5a40*/  MOV R4, UR8 ;  /* 0x0000000800047c02 */ /* 0x002fe40008000f00 */
[----:B------:R-:W-:Y:S02]  /*5a50*/  MOV R5, UR9 ;  /* 0x0000000900057c02 */ /* 0x000fe40008000f00 */
[----:B---3--:R-:W-:Y:S01]  /*5a60*/  MOV R7, UR7 ;  /* 0x0000000700077c02 */ /* 0x008fe20008000f00 */
[----:B------:R-:W-:Y:S01]  /*5a70*/  IMAD.U32 R6, RZ, RZ, UR6 ;  /* 0x00000006ff067e24 */ /* 0x000fe2000f8e00ff */
[----:B----4-:R-:W-:Y:S01]  /*5a80*/  MOV R11, UR5 ;  /* 0x00000005000b7c02 */ /* 0x010fe20008000f00 */
[----:B------:R-:W-:Y:S02]  /*5a90*/  IMAD.U32 R10, RZ, RZ, UR4 ;  /* 0x00000004ff0a7e24 */ /* 0x000fe4000f8e00ff */
[----:B------:R-:W-:Y:S07]  /*5aa0*/  LEPC R20, `(.L_x_87) ;  /* 0x000000001014794e */ /* 0x000fee0000000000 */
[----:B--2---:R-:W-:Y:S05]  /*5ab0*/  CALL.ABS.NOINC R2 ;  /* 0x0000000002007343 */ /* 0x004fea0003c00000 */
.L_x_87:
[----:B------:R-:W-:Y:S05]  /*5ac0*/  BSYNC.RECONVERGENT B6 ;  /* 0x0000000000067941 */ /* 0x000fea0003800200 */
.L_x_86:
[----:B------:R-:W-:Y:S01]  /*5ad0*/  ISETP.NE.U32.AND P4, PT, R82, RZ, PT ;  /* 0x000000ff5200720c */ /* 0x000fe20003f85070 */
[----:B------:R-:W-:Y:S01]  /*5ae0*/  UISETP.NE.AND UP2, UPT, UR53, URZ, UPT ;  /* 0x000000ff3500728c */ /* 0x000fe2000bf45270 */
[----:B------:R-:W-:Y:S01]  /*5af0*/  ISETP.NE.U32.AND P2, PT, RZ, UR36, PT ;  /* 0x00000024ff007c0c */ /* 0x000fe2000bf45070 */
[----:B------:R-:W-:Y:S01]  /*5b00*/  UISETP.NE.U32.AND UP1, UPT, UR38, URZ, UPT ;  /* 0x000000ff2600728c */ /* 0x000fe2000bf25070 */
[----:B------:R-:W-:Y:S01]  /*5b10*/  ISETP.NE.AND.EX P4, PT, R83, RZ, PT, P4 ;  /* 0x000000ff5300720c */ /* 0x000fe20003f85340 */
[----:B------:R-:W-:Y:S01]  /*5b20*/  UPLOP3.LUT UP0, UPT, UPT, UPT, UPT, 0x40, 0x4 ;  /* 0x000000000004789c */ /* 0x000fe20003f0e870 */
[----:B------:R-:W-:Y:S01]  /*5b30*/  ISETP.NE.AND.EX P2, PT, RZ, UR37, PT, P2 ;  /* 0x00000025ff007c0c */ /* 0x000fe2000bf45320 */
[----:B------:R-:W-:Y:S01]  /*5b40*/  UISETP.NE.AND.EX UP1, UPT, UR39, URZ, UPT, UP1 ;  /* 0x000000ff2700728c */ /* 0x000fe2000bf25310 */
[----:B------:R-:W-:Y:S04]  /*5b50*/  PLOP3.LUT P1, PT, PT, PT, UP2, 0x80, 0x8 ;  /* 0x000000000008781c */ /* 0x000fe80003f2f028 */
[----:B------:R-:W-:Y:S06]  /*5b60*/  @UP2 UPLOP3.LUT UP0, UPT, UPT, UPT, UP1, 0x80, 0x8 ;  /* 0x000000000008289c */ /* 0x000fec0003f0f010 */
[----:B------:R-:W-:Y:S01]  /*5b70*/  PLOP3.LUT P0, PT, PT, PT, UP0, 0x80, 0x8 ;  /* 0x000000000008781c */ /* 0x000fe20003f0f008 */
[----:B------:R-:W-:Y:S01]  /*5b80*/  @!UPT UIADD3 URZ, UPT, UPT, URZ, URZ, URZ ;  /* 0x000000fffffff290 */ /* 0x000fe2000fffe0ff */
[----:B------:R-:W-:Y:S11]  /*5b90*/  BRA.U !UP1, `(.L_x_89) ;  /* 0x0000000109387547 */ /* 0x000ff6000b800000 */
[----:B------:R-:W-:Y:S01]  /*5ba0*/  UISETP.NE.U32.AND UP0, UPT, UR36, URZ, UPT ;  /* 0x000000ff2400728c */ /* 0x000fe2000bf05070 */
[----:B------:R-:W-:Y:S02]  /*5bb0*/  HFMA2 R0, -RZ, RZ, 0, 5.9604644775390625e-08 ;  /* 0x00000001ff007431 */ /* 0x000fe400000001ff */
[----:B------:R-:W-:Y:S01]  /*5bc0*/  IMAD.MOV.U32 R92, RZ, RZ, 0x1 ;  /* 0x00000001ff5c7424 */ /* 0x000fe200078e00ff */
[----:B------:R-:W-:Y:S06]  /*5bd0*/  UISETP.NE.AND.EX UP0, UPT, UR37, URZ, UPT, UP0 ;  /* 0x000000ff2500728c */ /* 0x000fec000bf05300 */
        /* <DEDUP_REMOVED lines=9> */
[----:B-12---:R-:W-:Y:S02]  /*5c70*/  @!P3 IMAD.U32 R49, RZ, RZ, UR4 ;  /* 0x00000004ff31be24 */ /* 0x006fe4000f8e00ff */
.L_x_89:
[----:B------:R-:W-:Y:S05]  /*5c80*/  @!P4 BRA `(.L_x_90) ;  /* 0x000000000020c947 */ /* 0x000fea0003800000 */
[----:B------:R-:W-:Y:S04]  /*5c90*/  ISETP.NE.U32.AND P3, PT, R80, RZ, PT ;  /* 0x000000ff5000720c */ /* 0x000fe80003f65070 */
[----:B------:R-:W-:Y:S11]  /*5ca0*/  ISETP.NE.AND.EX P3, PT, R81, RZ, PT, P3 ;  /* 0x000000ff5100720c */ /* 0x000ff60003f65330 */
[----:B------:R-:W-:Y:S02]  /*5cb0*/  @!UPT UIADD3 URZ, UPT, UPT, URZ, URZ, URZ ;  /* 0x000000fffffff290 */ /* 0x000fe4000fffe0ff */
[----:B------:R-:W1:Y:S01]  /*5cc0*/  @P3 LDC.64 R2, c[0x0][0x8a8] ;  /* 0x00022a00ff023b82 */ /* 0x000e620000000a00 */
[----:B------:R-:W-:Y:S04]  /*5cd0*/  @P3 IMAD R0, R82, UR57, RZ ;  /* 0x0000003952003c24 */ /* 0x000fe8000f8e02ff */
[----:B-1----:R-:W-:Y:S05]  /*5ce0*/  @P3 IMAD.WIDE R2, R0, 0x4, R2 ;  /* 0x0000000400023825 */ /* 0x002fea00078e0202 */
[----:B-----5:R1:W5:Y:S02]  /*5cf0*/  @P3 LDG.E R47, desc[UR48][R2.64] ;  /* 0x00000030022f3981 */ /* 0x020364000c1e1900 */
[----:B-1----:R-:W2:Y:S02]  /*5d00*/  @!P3 LDC R47, c[0x0][0x8a0] ;  /* 0x00022800ff2fbb82 */ /* 0x002ea40000000800 */
.L_x_90:
[----:B-----5:R-:W-:Y:S01]  /*5d10*/  FSETP.NEU.AND P3, PT, R49, RZ, PT ;  /* 0x000000ff3100720b */ /* 0x020fe20003f6d000 */
[----:B------:R-:W-:Y:S01]  /*5d20*/  IMAD.SHL.U32 R109, R17, 0x80, RZ ;  /* 0x00000080116d7824 */ /* 0x000fe200078e00ff */
[----:B------:R-:W-:Y:S01]  /*5d30*/  SEL R3, RZ, 0xffffffff, P2 ;  /* 0xffffffffff037807 */ /* 0x000fe20001000000 */
[----:B------:R-:W-:Y:S01]  /*5d40*/  BSSY B1, `(.L_x_91) ;  /* 0x0000044000017945 */ /* 0x000fe20003800000 */
[----:B------:R-:W-:Y:S01]  /*5d50*/  @P1 LOP3.LUT P2, RZ, R92, 0xff, RZ, 0xc0, !PT ;  /* 0x000000ff5cff1812 */ /* 0x000fe2000784c0ff */
[----:B------:R-:W-:Y:S01]  /*5d60*/  IMAD.HI.U32 R107, R109, R89, RZ ;  /* 0x000000596d6b7227 */ /* 0x000fe200078e00ff */
[----:B------:R-:W-:Y:S02]  /*5d70*/  @P1 SEL R0, RZ, 0xffffffff, P3 ;  /* 0xffffffffff001807 */ /* 0x000fe40001800000 */
[----:B------:R-:W-:Y:S01]  /*5d80*/  LOP3.LUT R99, R99, 0x1, RZ, 0x3c, !PT ;  /* 0x0000000163637812 */ /* 0x000fe200078e3cff */
[----:B------:R-:W-:Y:S01]  /*5d90*/  IMAD.MOV.U32 R66, RZ, RZ, 0x1 ;  /* 0x00000001ff427424 */ /* 0x000fe200078e00ff */
[----:B------:R-:W-:Y:S01]  /*5da0*/  @P0 SEL R0, R3, R0, !P2 ;  /* 0x0000000003000207 */ /* 0x000fe20005000000 */
[----:B------:R-:W-:Y:S01]  /*5db0*/  IMAD.IADD R48, R46, 0x1, R16 ;  /* 0x000000012e307824 */ /* 0x000fe200078e0210 */
[----:B------:R-:W-:Y:S01]  /*5dc0*/  LEA R64, R45, UR50, 0x3 ;  /* 0x000000322d407c11 */ /* 0x000fe2000f8e18ff */
[----:B------:R-:W-:Y:S01]  /*5dd0*/  IMAD R112, R101, -0x10, R105 ;  /* 0xfffffff065707824 */ /* 0x000fe200078e0269 */
[----:B------:R-:W-:Y:S01]  /*5de0*/  @P1 LOP3.LUT R0, R0, 0x1, RZ, 0xc0, !PT ;  /* 0x0000000100001812 */ /* 0x000fe200078ec0ff */
[----:B------:R-:W-:Y:S01]  /*5df0*/  IMAD.MOV.U32 R65, RZ, RZ, RZ ;  /* 0x000000ffff417224 */ /* 0x000fe200078e00ff */
[----:B------:R-:W-:Y:S02]  /*5e00*/  ISETP.NE.AND P2, PT, R88, 0x1, PT ;  /* 0x000000015800780c */ /* 0x000fe40003f45270 */
[----:B------:R-:W-:Y:S02]  /*5e10*/  CS2R R78, SRZ ;  /* 0x00000000004e7805 */ /* 0x000fe4000001ff00 */
[----:B------:R-:W-:Y:S02]  /*5e20*/  ISETP.NE.U32.OR P5, PT, R0, 0x1, !P1 ;  /* 0x000000010000780c */ /* 0x000fe40004fa5470 */
[----:B------:R-:W-:Y:S02]  /*5e30*/  CS2R R76, SRZ ;  /* 0x00000000004c7805 */ /* 0x000fe4000001ff00 */
[----:B------:R-:W-:Y:S02]  /*5e40*/  SHF.R.U32.HI R107, RZ, R86, R107 ;  /* 0x00000056ff6b7219 */ /* 0x000fe4000001166b */
[----:B------:R-:W-:Y:S02]  /*5e50*/  CS2R R70, SRZ ;  /* 0x0000000000467805 */ /* 0x000fe4000001ff00 */
[----:B------:R-:W-:Y:S02]  /*5e60*/  SEL R2, RZ, 0xffffffff, P3 ;  /* 0xffffffffff027807 */ /* 0x000fe40001800000 */
[----:B------:R-:W-:Y:S02]  /*5e70*/  CS2R R68, SRZ ;  /* 0x0000000000447805 */ /* 0x000fe4000001ff00 */
[----:B------:R-:W-:Y:S02]  /*5e80*/  SEL R107, R109, R107, !P2 ;  /* 0x0000006b6d6b7207 */ /* 0x000fe40005000000 */
[----:B------:R-:W-:Y:S02]  /*5e90*/  CS2R R62, SRZ ;  /* 0x00000000003e7805 */ /* 0x000fe4000001ff00 */
[----:B------:R-:W-:Y:S02]  /*5ea0*/  PLOP3.LUT P2, PT, PT, PT, UP1, 0x80, 0x8 ;  /* 0x000000000008781c */ /* 0x000fe40003f4f018 */
[----:B------:R-:W-:Y:S02]  /*5eb0*/  CS2R R60, SRZ ;  /* 0x00000000003c7805 */ /* 0x000fe4000001ff00 */
[----:B------:R-:W-:Y:S01]  /*5ec0*/  LOP3.LUT P3, R110, R92, 0xff, RZ, 0xc0, !PT ;  /* 0x000000ff5c6e7812 */ /* 0x000fe2000786c0ff */
[----:B------:R-:W-:Y:S01]  /*5ed0*/  IMAD.HI.U32 R108, R107, UR46, RZ ;  /* 0x0000002e6b6c7c27 */ /* 0x000fe2000f8e00ff */
[----:B------:R-:W-:Y:S02]  /*5ee0*/  ISETP.NE.AND P4, PT, R87, 0x1, PT ;  /* 0x000000015700780c */ /* 0x000fe40003f85270 */
[----:B------:R-:W-:Y:S01]  /*5ef0*/  @P5 SHF.L.U32 R0, R99, 0x1f, RZ ;  /* 0x0000001f63005819 */ /* 0x000fe200000006ff */
[----:B------:R-:W-:Y:S01]  /*5f00*/  IMAD.MOV R4, RZ, RZ, -R107 ;  /* 0x000000ffff047224 */ /* 0x000fe200078e0a6b */
[----:B------:R-:W-:Y:S02]  /*5f10*/  SHF.R.U32.HI R108, RZ, UR47, R108 ;  /* 0x0000002fff6c7c19 */ /* 0x000fe4000801166c */
[----:B------:R-:W-:Y:S01]  /*5f20*/  CS2R R58, SRZ ;  /* 0x00000000003a7805 */ /* 0x000fe2000001ff00 */
[----:B------:R1:W3:Y:S01]  /*5f30*/  @P5 SYNCS.PHASECHK.TRANS64.TRYWAIT P1, [UR50+0xc0], R0 ;  /* 0x0000c000ff0055a7 */ /* 0x0002e20008021132 */
[----:B------:R-:W-:Y:S01]  /*5f40*/  P2R R111, PR, RZ, 0x20 ;  /* 0x00000020ff6f7803 */ /* 0x000fe20000000000 */
[----:B------:R-:W-:Y:S01]  /*5f50*/  IMAD R109, R88, R4, R109 ;  /* 0x00000004586d7224 */ /* 0x000fe200078e026d */
[----:B------:R-:W-:Y:S02]  /*5f60*/  @P2 SEL R2, R3, R2, !P3 ;  /* 0x0000000203022207 */ /* 0x000fe40005800000 */
[----:B------:R-:W-:Y:S02]  /*5f70*/  CS2R R56, SRZ ;  /* 0x0000000000387805 */ /* 0x000fe4000001ff00 */
[----:B------:R-:W-:Y:S02]  /*5f80*/  SEL R108, R107, R108, !P4 ;  /* 0x0000006c6b6c7207 */ /* 0x000fe40006000000 */
[----:B------:R-:W-:Y:S03]  /*5f90*/  LOP3.LUT R2, R2, 0x1, RZ, 0xc0, !PT ;  /* 0x0000000102027812 */ /* 0x000fe600078ec0ff */
[----:B------:R-:W-:Y:S01]  /*5fa0*/  IMAD.MOV R3, RZ, RZ, -R108 ;  /* 0x000000ffff037224 */ /* 0x000fe200078e0a6c */
[----:B------:R-:W-:Y:S03]  /*5fb0*/  ISETP.NE.U32.AND P2, PT, R2, 0x1, PT ;  /* 0x000000010200780c */ /* 0x000fe60003f45070 */
[----:B------:R-:W-:Y:S01]  /*5fc0*/  IMAD R107, R87, R3, R107 ;  /* 0x00000003576b7224 */ /* 0x000fe200078e026b */
[----:B------:R-:W-:Y:S02]  /*5fd0*/  P2R R67, PR, RZ, 0x4 ;  /* 0x00000004ff437803 */ /* 0x000fe40000000000 */
[----:B-1----:R-:W-:Y:S04]  /*5fe0*/  SHF.L.U32 R0, R98, 0x1f, RZ ;  /* 0x0000001f62007819 */ /* 0x002fe800000006ff */
[----:B------:R1:W4:Y:S01]  /*5ff0*/  SYNCS.PHASECHK.TRANS64.TRYWAIT P0, [R64+URZ+0x120], R0 ;  /* 0x00012000400075a7 */ /* 0x00032200080011ff */
[----:B---3--:R-:W-:Y:S01]  /*6000*/  @P5 SEL R66, RZ, 0x1, !P1 ;  /* 0x00000001ff425807 */ /* 0x008fe20004800000 */
[----:B-1----:R-:W-:Y:S06]  /*6010*/  @!P5 BRA `(.L_x_92) ;  /* 0x000000000058d947 */ /* 0x002fec0003800000 */
[----:B------:R-:W-:Y:S01]  /*6020*/  IMAD.MOV.U32 R79, RZ, RZ, RZ ;  /* 0x000000ffff4f7224 */ /* 0x000fe200078e00ff */
[----:B------:R-:W-:Y:S01]  /*6030*/  ISETP.NE.AND P1, PT, R66, RZ, PT ;  /* 0x000000ff4200720c */ /* 0x000fe20003f25270 */
[----:B------:R-:W-:Y:S01]  /*6040*/  BSSY B0, `(.L_x_93) ;  /* 0x000000c000007945 */ /* 0x000fe20003800000 */
[----:B------:R-:W-:Y:S02]  /*6050*/  CS2R R58, SRZ ;  /* 0x00000000003a7805 */ /* 0x000fe4000001ff00 */
[----:B------:R-:W-:Y:S02]  /*6060*/  CS2R R56, SRZ ;  /* 0x0000000000387805 */ /* 0x000fe4000001ff00 */
[----:B------:R-:W-:Y:S02]  /*6070*/  CS2R R62, SRZ ;  /* 0x00000000003e7805 */ /* 0x000fe4000001ff00 */
[----:B------:R-:W-:Y:S02]  /*6080*/  CS2R R60, SRZ ;  /* 0x00000000003c7805 */ /* 0x000fe4000001ff00 */
[----:B------:R-:W-:Y:S02]  /*6090*/  CS2R R70, SRZ ;  /* 0x0000000000467805 */ /* 0x000fe4000001ff00 */
[----:B------:R-:W-:Y:S02]  /*60a0*/  CS2R R68, SRZ ;  /* 0x0000000000447805 */ /* 0x000fe4000001ff00 */
[----:B------:R-:W-:Y:S01]  /*60b0*/  CS2R R76, SRZ ;  /* 0x00000000004c7805 */ /* 0x000fe2000001ff00 */
[----:B------:R-:W-:Y:S06]  /*60c0*/  @P1 BRA `(.L_x_94) ;  /* 0x00000000000c1947 */ /* 0x000fec0003800000 */
[----:B------:R-:W-:Y:S04]  /*60d0*/  SHF.L.U32 R3, R99, 0x1f, RZ ;  /* 0x0000001f63037819 */ /* 0x000fe800000006ff */
[----:B------:R-:W1:Y:S02]  /*60e0*/  SYNCS.PHASECHK.TRANS64.TRYWAIT P1, [UR50+0xc0], R3 ;  /* 0x0000c003ff0075a7 */ /* 0x000e640008021132 */
[----:B-1----:R-:W-:Y:S05]  /*60f0*/  @!P1 BRA `(.L_x_95) ;  /* 0x0000003c00c89947 */ /* 0x002fea0003800000 */
.L_x_94:
[----:B------:R-:W-:Y:S05]  /*6100*/  BSYNC B0 ;  /* 0x0000000000007941 */ /* 0x000fea0003800000 */
.L_x_93:
[----:B------:R-:W-:Y:S01]  /*6110*/  ISETP.NE.AND P1, PT, R67, RZ, PT ;  /* 0x000000ff4300720c */ /* 0x000fe20003f25270 */
[----:B------:R-:W-:Y:S11]  /*6120*/  HFMA2 R65, -RZ, RZ, 0, 5.9604644775390625e-08 ;  /* 0x00000001ff417431 */ /* 0x000ff600000001ff */
[----:B------:R-:W-:Y:S01]  /*6130*/  @!UPT UIADD3 URZ, UPT, UPT, URZ, URZ, URZ ;  /* 0x000000fffffff290 */ /* 0x000fe2000fffe0ff */
[----:B------:R3:W1:Y:S04]  /*6140*/  @P1 LDS.128 R56, [R100] ;  /* 0x0000000064381984 */ /* 0x0006680000000c00 */
[----:B------:R3:W1:Y:S04]  /*6150*/  @P1 LDS.128 R60, [R105+0x10] ;  /* 0x00001000693c1984 */ /* 0x0006680000000c00 */
[----:B------:R3:W1:Y:S04]  /*6160*/  @P1 LDS.128 R68, [R104+0x20] ;  /* 0x0000200068441984 */ /* 0x0006680000000c00 */
[----:B------:R3:W1:Y:S02]  /*6170*/  @P1 LDS.128 R76, [R112+0x30] ;  /* 0x00003000704c1984 */ /* 0x0006640000000c00 */
.L_x_92:
[----:B------:R-:W-:Y:S05]  /*6180*/  BSYNC B1 ;  /* 0x0000000000017941 */ /* 0x000fea0003800000 */
.L_x_91:
[----:B-1----:R-:W-:Y:S04]  /*6190*/  SHF.R.U32.HI R2, RZ, 0x15, R48 ;  /* 0x00000015ff027819 */ /* 0x002fe80000011630 */
[----:B------:R-:W-:Y:S01]  /*61a0*/  LOP3.LUT P1, RZ, R2, 0x3, R103, 0x48, !PT ;  /* 0x0000000302ff7812 */ /* 0x000fe20007824867 */
[----:B------:R-:W-:Y:S01]  /*61b0*/  @!UPT UIADD3 URZ, UPT, UPT, URZ, URZ, URZ ;  /* 0x000000fffffff290 */ /* 0x000fe2000fffe0ff */
[----:B----4-:R-:W-:Y:S11]  /*61c0*/  @P0 BRA `(.L_x_96) ;  /* 0x0000000000080947 */ /* 0x010ff60003800000 */
[----:B------:R-:W1:Y:S02]  /*61d0*/  SYNCS.PHASECHK.TRANS64.TRYWAIT P0, [R64+URZ+0x120], R0 ;  /* 0x00012000400075a7 */ /* 0x000e6400080011ff */
[----:B-1----:R-:W-:Y:S05]  /*61e0*/  @!P0 BRA `(.L_x_97) ;  /* 0x0000003c00a48947 */ /* 0x002fea0003800000 */
.L_x_96:
[----:B------:R-:W-:Y:S05]  /*61f0*/  @!P1 BRA `(.L_x_98) ;  /* 0x0000000000409947 */ /* 0x000fea0003800000 */
[----:B------:R-:W4:Y:S01]  /*6200*/  LDCU.64 UR8, c[0x4][0x70] ;  /* 0x01000e00ff0877ac */ /* 0x000f220008000a00 */
[----:B------:R-:W-:Y:S01]  /*6210*/  MOV R3, 0x0 ;  /* 0x0000000000037802 */ /* 0x000fe20000000f00 */
[----:B------:R-:W-:Y:S02]  /*6220*/  HFMA2 R12, -RZ, RZ, 0, 5.9604644775390625e-08 ;  /* 0x00000001ff0c7431 */ /* 0x000fe400000001ff */
[----:B------:R-:W-:Y:S02]  /*6230*/  IMAD.MOV.U32 R8, RZ, RZ, 0x192 ;  /* 0x00000192ff087424 */ /* 0x000fe400078e00ff */
[----:B------:R-:W-:Y:S01]  /*6240*/  IMAD.MOV.U32 R13, RZ, RZ, RZ ;  /* 0x000000ffff0d7224 */ /* 0x000fe200078e00ff */
[----:B------:R-:W5:Y:S01]  /*6250*/  LDCU.64 UR6, c[0x4][0x78] ;  /* 0x01000f00ff0677ac */ /* 0x000f620008000a00 */
[----:B------:R-:W1:Y:S01]  /*6260*/  LDC.64 R2, c[0x4][R3] ;  /* 0x0100000003027b82 */ /* 0x000e620000000a00 */
[----:B------:R-:W2:Y:S01]  /*6270*/  LDCU.64 UR4, c[0x4][0x10] ;  /* 0x01000200ff0477ac */ /* 0x000ea20008000a00 */
[----:B----4-:R-:W-:Y:S01]  /*6280*/  MOV R5, UR9 ;  /* 0x0000000900057c02 */ /* 0x010fe20008000f00 */
[----:B------:R-:W-:Y:S01]  /*6290*/  IMAD.U32 R4, RZ, RZ, UR8 ;  /* 0x00000008ff047e24 */ /* 0x000fe2000f8e00ff */
[----:B-----5:R-:W-:Y:S01]  /*62a0*/  MOV R7, UR7 ;  /* 0x0000000700077c02 */ /* 0x020fe20008000f00 */
[----:B------:R-:W-:Y:S01]  /*62b0*/  IMAD.U32 R6, RZ, RZ, UR6 ;  /* 0x00000006ff067e24 */ /* 0x000fe2000f8e00ff */
[----:B--2---:R-:W-:Y:S01]  /*62c0*/  MOV R11, UR5 ;  /* 0x00000005000b7c02 */ /* 0x004fe20008000f00 */
[----:B------:R-:W-:Y:S02]  /*62d0*/  IMAD.U32 R10, RZ, RZ, UR4 ;  /* 0x00000004ff0a7e24 */ /* 0x000fe4000f8e00ff */
[----:B------:R-:W-:Y:S07]  /*62e0*/  LEPC R20, `(.L_x_98) ;  /* 0x000000001014794e */ /* 0x000fee0000000000 */
[----:B-1-3--:R-:W-:Y:S05]  /*62f0*/  CALL.ABS.NOINC R2 ;  /* 0x0000000002007343 */ /* 0x00afea0003c00000 */
.L_x_98:
[----:B------:R-:W-:Y:S05]  /*6300*/  WARPSYNC.ALL ;  /* 0x0000000000007948 */ /* 0x000fea0003800000 */
[----:B------:R-:W-:Y:S01]  /*6310*/  R2UR UR4, R48 ;  /* 0x00000000300472ca */ /* 0x000fe200000e0000 */
[--C-:B------:R-:W-:Y:S01]  /*6320*/  HADD2.F32 R3, -RZ, R56.reuse.H0_H0 ;  /* 0x20000038ff037230 */ /* 0x100fe20000004100 */
[----:B------:R-:W-:Y:S01]  /*6330*/  ISETP.NE.AND P0, PT, R102, RZ, PT ;  /* 0x000000ff6600720c */ /* 0x000fe20003f05270 */
[--C-:B------:R-:W-:Y:S01]  /*6340*/  HADD2.F32 R50, -RZ, R57.reuse.H0_H0 ;  /* 0x20000039ff327230 */ /* 0x100fe20000004100 */
[----:B------:R-:W-:Y:S01]  /*6350*/  BSSY.RECONVERGENT B0, `(.L_x_99) ;  /* 0x0000088000007945 */ /* 0x000fe20003800200 */
[----:B------:R-:W-:Y:S08]  /*6360*/  HADD2.F32 R51, -RZ, R57.H1_H1 ;  /* 0x30000039ff337230 */ /* 0x000ff00000004100 */
[----:B------:R-:W1:Y:S02]  /*6370*/  LDTM.x32 R4, tmem[UR4] ;  /* 0x00000004000479ee */ /* 0x000e6400082c0000 */
[C---:B-12---:R-:W-:Y:S01]  /*6380*/  FMUL R0, R47.reuse, R4 ;  /* 0x000000042f007220 */ /* 0x046fe20000400000 */
[----:B------:R-:W-:Y:S02]  /*6390*/  HADD2.F32 R4, -RZ, R56.H1_H1 ;  /* 0x30000038ff047230 */ /* 0x000fe40000004100 */
[C---:B------:R-:W-:Y:S01]  /*63a0*/  FMUL R2, R47.reuse, R5 ;  /* 0x000000052f027220 */ /* 0x040fe20000400000 */
[----:B------:R-:W-:Y:S01]  /*63b0*/  FMUL R7, R47, R7 ;  /* 0x000000072f077220 */ /* 0x000fe20000400000 */
[----:B------:R-:W-:Y:S01]  /*63c0*/  FFMA R0, R49, R3, R0 ;  /* 0x0000000331007223 */ /* 0x000fe20000000000 */
[----:B------:R-:W-:Y:S01]  /*63d0*/  FMUL R3, R47, R6 ;  /* 0x000000062f037220 */ /* 0x000fe20000400000 */
[----:B------:R-:W-:Y:S01]  /*63e0*/  FFMA R2, R49, R4, R2 ;  /* 0x0000000431027223 */ /* 0x000fe20000000002 */
[C---:B------:R-:W-:Y:S01]  /*63f0*/  FMUL R4, R47.reuse, R8 ;  /* 0x000000082f047220 */ /* 0x040fe20000400000 */
[----:B------:R-:W-:Y:S01]  /*6400*/  FMUL R8, R47, R12 ;  /* 0x0000000c2f087220 */ /* 0x000fe20000400000 */
[----:B------:R-:W-:Y:S01]  /*6410*/  FFMA R3, R49, R50, R3 ;  /* 0x0000003231037223 */ /* 0x000fe20000000003 */
[C---:B------:R-:W-:Y:S01]  /*6420*/  FMUL R12, R47.reuse, R16 ;  /* 0x000000102f0c7220 */ /* 0x040fe20000400000 */
[C---:B------:R-:W-:Y:S01]  /*6430*/  FMUL R16, R47.reuse, R20 ;  /* 0x000000142f107220 */ /* 0x040fe20000400000 */
[C---:B------:R-:W-:Y:S01]  /*6440*/  FMUL R20, R47.reuse, R24 ;  /* 0x000000182f147220 */ /* 0x040fe20000400000 */
[C---:B------:R-:W-:Y:S01]  /*6450*/  FMUL R24, R47.reuse, R28 ;  /* 0x0000001c2f187220 */ /* 0x040fe20000400000 */
[C---:B------:R-:W-:Y:S01]  /*6460*/  FMUL R28, R47.reuse, R32 ;  /* 0x000000202f1c7220 */ /* 0x040fe20000400000 */
[--C-:B------:R-:W-:Y:S01]  /*6470*/  HADD2.F32 R32, -RZ, R58.reuse.H0_H0 ;  /* 0x2000003aff207230 */ /* 0x100fe20000004100 */
[----:B------:R-:W-:Y:S01]  /*6480*/  F2FP.F16.F32.PACK_AB R52, R2, R0 ;  /* 0x000000000234723e */ /* 0x000fe200000000ff */
[----:B------:R-:W-:Y:S02]  /*6490*/  HADD2.F32 R0, -RZ, R58.H1_H1 ;  /* 0x3000003aff007230 */ /* 0x000fe40000004100 */
[----:B------:R-:W-:Y:S01]  /*64a0*/  FMUL R5, R47, R9 ;  /* 0x000000092f057220 */ /* 0x000fe20000400000 */
[--C-:B------:R-:W-:Y:S02]  /*64b0*/  HADD2.F32 R2, -RZ, R59.reuse.H0_H0 ;  /* 0x2000003bff027230 */ /* 0x100fe40000004100 */
[C---:B------:R-:W-:Y:S01]  /*64c0*/  FFMA R7, R49.reuse, R51, R7 ;  /* 0x0000003331077223 */ /* 0x040fe20000000007 */
[C---:B------:R-:W-:Y:S01]  /*64d0*/  FFMA R4, R49.reuse, R32, R4 ;  /* 0x0000002031047223 */ /* 0x040fe20000000004 */
[----:B------:R-:W-:Y:S02]  /*64e0*/  HADD2.F32 R32, -RZ, R59.H1_H1 ;  /* 0x3000003bff207230 */ /* 0x000fe40000004100 */
[----:B------:R-:W-:Y:S01]  /*64f0*/  FFMA R5, R49, R0, R5 ;  /* 0x0000000031057223 */ /* 0x000fe20000000005 */
[--C-:B------:R-:W-:Y:S01]  /*6500*/  HADD2.F32 R0, -RZ, R60.reuse.H0_H0 ;  /* 0x2000003cff007230 */ /* 0x100fe20000004100 */
[----:B------:R-:W-:Y:S01]  /*6510*/  F2FP.F16.F32.PACK_AB R53, R7, R3 ;  /* 0x000000030735723e */ /* 0x000fe200000000ff */
[----:B------:R-:W-:Y:S01]  /*6520*/  FMUL R6, R47, R10 ;  /* 0x0000000a2f067220 */ /* 0x000fe20000400000 */
[--C-:B------:R-:W-:Y:S01]  /*6530*/  HADD2.F32 R3, -RZ, R61.reuse.H0_H0 ;  /* 0x2000003dff037230 */ /* 0x100fe20000004100 */
[----:B------:R-:W-:Y:S01]  /*6540*/  F2FP.F16.F32.PACK_AB R54, R5, R4 ;  /* 0x000000040536723e */ /* 0x000fe200000000ff */
[----:B------:R-:W-:Y:S01]  /*6550*/  FMUL R11, R47, R11 ;  /* 0x0000000b2f0b7220 */ /* 0x000fe20000400000 */
[----:B------:R-:W-:Y:S01]  /*6560*/  FFMA R6, R49, R2, R6 ;  /* 0x0000000231067223 */ /* 0x000fe20000000006 */
[----:B------:R-:W-:Y:S02]  /*6570*/  HADD2.F32 R2, -RZ, R60.H1_H1 ;  /* 0x3000003cff027230 */ /* 0x000fe40000004100 */
[----:B------:R-:W-:Y:S01]  /*6580*/  FMUL R9, R47, R13 ;  /* 0x0000000d2f097220 */ /* 0x000fe20000400000 */
[C---:B------:R-:W-:Y:S01]  /*6590*/  FFMA R11, R49.reuse, R32, R11 ;  /* 0x00000020310b7223 */ /* 0x040fe2000000000b */
[----:B------:R-:W-:Y:S01]  /*65a0*/  FFMA R8, R49, R0, R8 ;  /* 0x0000000031087223 */ /* 0x000fe20000000008 */
[C---:B------:R-:W-:Y:S01]  /*65b0*/  FMUL R10, R47.reuse, R14 ;  /* 0x0000000e2f0a7220 */ /* 0x040fe20000400000 */
[----:B------:R-:W-:Y:S02]  /*65c0*/  HADD2.F32 R0, -RZ, R61.H1_H1 ;  /* 0x3000003dff007230 */ /* 0x000fe40000004100 */
[----:B------:R-:W-:Y:S01]  /*65d0*/  FMUL R15, R47, R15 ;  /* 0x0000000f2f0f7220 */ /* 0x000fe20000400000 */
[C---:B------:R-:W-:Y:S01]  /*65e0*/  FFMA R9, R49.reuse, R2, R9 ;  /* 0x0000000231097223 */ /* 0x040fe20000000009 */
[C---:B------:R-:W-:Y:S01]  /*65f0*/  FFMA R10, R49.reuse, R3, R10 ;  /* 0x00000003310a7223 */ /* 0x040fe2000000000a */
[--C-:B------:R-:W-:Y:S02]  /*6600*/  HADD2.F32 R2, -RZ, R62.reuse.H0_H0 ;  /* 0x2000003eff027230 */ /* 0x100fe40000004100 */
[----:B------:R-:W-:Y:S01]  /*6610*/  FFMA R15, R49, R0, R15 ;  /* 0x00000000310f7223 */ /* 0x000fe2000000000f */
[----:B------:R-:W-:Y:S02]  /*6620*/  HADD2.F32 R3, -RZ, R62.H1_H1 ;  /* 0x3000003eff037230 */ /* 0x000fe40000004100 */
[C---:B------:R-:W-:Y:S01]  /*6630*/  FMUL R13, R47.reuse, R17 ;  /* 0x000000112f0d7220 */ /* 0x040fe20000400000 */
[--C-:B------:R-:W-:Y:S02]  /*6640*/  HADD2.F32 R0, -RZ, R63.reuse.H0_H0 ;  /* 0x2000003fff007230 */ /* 0x100fe40000004100 */
[----:B------:R-:W-:Y:S01]  /*6650*/  FMUL R14, R47, R18 ;  /* 0x000000122f0e7220 */ /* 0x000fe20000400000 */
[C---:B------:R-:W-:Y:S01]  /*6660*/  FFMA R12, R49.reuse, R2, R12 ;  /* 0x00000002310c7223 */ /* 0x040fe2000000000c */
[C---:B------:R-:W-:Y:S01]  /*6670*/  FFMA R13, R49.reuse, R3, R13 ;  /* 0x00000003310d7223 */ /* 0x040fe2000000000d */
[----:B------:R-:W-:Y:S02]  /*6680*/  HADD2.F32 R2, -RZ, R63.H1_H1 ;  /* 0x3000003fff027230 */ /* 0x000fe40000004100 */
[----:B------:R-:W-:Y:S01]  /*6690*/  FFMA R14, R49, R0, R14 ;  /* 0x00000000310e7223 */ /* 0x000fe2000000000e */
[C---:B------:R-:W-:Y:S01]  /*66a0*/  FMUL R19, R47.reuse, R19 ;  /* 0x000000132f137220 */ /* 0x040fe20000400000 */
[--C-:B------:R-:W-:Y:S02]  /*66b0*/  HADD2.F32 R0, -RZ, R68.reuse.H0_H0 ;  /* 0x20000044ff007230 */ /* 0x100fe40000004100 */
[----:B------:R-:W-:Y:S01]  /*66c0*/  FMUL R17, R47, R21 ;  /* 0x000000152f117220 */ /* 0x000fe20000400000 */
[--C-:B------:R-:W-:Y:S02]  /*66d0*/  HADD2.F32 R3, -RZ, R69.reuse.H0_H0 ;  /* 0x20000045ff037230 */ /* 0x100fe40000004100 */
[C---:B------:R-:W-:Y:S01]  /*66e0*/  FFMA R19, R49.reuse, R2, R19 ;  /* 0x0000000231137223 */ /* 0x040fe20000000013 */
[----:B------:R-:W-:Y:S02]  /*66f0*/  HADD2.F32 R2, -RZ, R68.H1_H1 ;  /* 0x30000044ff027230 */ /* 0x000fe40000004100 */
        /* <DEDUP_REMOVED lines=9> */
[----:B------:R-:W-:Y:S01]  /*6790*/  FMUL R21, R47, R25 ;  /* 0x000000192f157220 */ /* 0x000fe20000400000 */
[----:B------:R-:W-:Y:S01]  /*67a0*/  F2FP.F16.F32.PACK_AB R55, R11, R6 ;  /* 0x000000060b37723e */ /* 0x000fe200000000ff */
[--C-:B------:R-:W-:Y:S02]  /*67b0*/  HADD2.F32 R3, -RZ, R71.reuse.H0_H0 ;  /* 0x20000047ff037230 */ /* 0x100fe40000004100 */
[----:B------:R-:W-:Y:S01]  /*67c0*/  FMUL R22, R47, R26 ;  /* 0x0000001a2f167220 */ /* 0x000fe20000400000 */
[C---:B------:R-:W-:Y:S01]  /*67d0*/  FFMA R20, R49.reuse, R2, R20 ;  /* 0x0000000231147223 */ /* 0x040fe20000000014 */
[C---:B------:R-:W-:Y:S01]  /*67e0*/  FFMA R21, R49.reuse, R0, R21 ;  /* 0x0000000031157223 */ /* 0x040fe20000000015 */
[----:B------:R1:W-:Y:S01]  /*67f0*/  STS.128 [R100], R52 ;  /* 0x0000003464007388 */ /* 0x0003e20000000c00 */
[----:B------:R-:W-:Y:S02]  /*6800*/  HADD2.F32 R0, -RZ, R71.H1_H1 ;  /* 0x30000047ff007230 */ /* 0x000fe40000004100 */
[----:B------:R-:W-:Y:S01]  /*6810*/  FFMA R22, R49, R3, R22 ;  /* 0x0000000331167223 */ /* 0x000fe20000000016 */
[----:B------:R-:W-:Y:S01]  /*6820*/  FMUL R27, R47, R27 ;  /* 0x0000001b2f1b7220 */ /* 0x000fe20000400000 */
[--C-:B------:R-:W-:Y:S01]  /*6830*/  HADD2.F32 R2, -RZ, R76.reuse.H0_H0 ;  /* 0x2000004cff027230 */ /* 0x100fe20000004100 */
[----:B------:R-:W-:Y:S01]  /*6840*/  F2FP.F16.F32.PACK_AB R8, R9, R8 ;  /* 0x000000080908723e */ /* 0x000fe200000000ff */
[----:B------:R-:W-:Y:S01]  /*6850*/  HADD2.F32 R3, -RZ, R76.H1_H1 ;  /* 0x3000004cff037230 */ /* 0x000fe20000004100 */
[----:B------:R-:W-:Y:S01]  /*6860*/  F2FP.F16.F32.PACK_AB R9, R15, R10 ;  /* 0x0000000a0f09723e */ /* 0x000fe200000000ff */
[----:B------:R-:W-:Y:S01]  /*6870*/  FMUL R25, R47, R29 ;  /* 0x0000001d2f197220 */ /* 0x000fe20000400000 */
[--C-:B------:R-:W-:Y:S01]  /*6880*/  HADD2.F32 R4, -RZ, R77.reuse.H0_H0 ;  /* 0x2000004dff047230 */ /* 0x100fe20000004100 */
[----:B------:R-:W-:Y:S01]  /*6890*/  F2FP.F16.F32.PACK_AB R10, R13, R12 ;  /* 0x0000000c0d0a723e */ /* 0x000fe200000000ff */
[----:B------:R-:W-:Y:S01]  /*68a0*/  FMUL R26, R47, R30 ;  /* 0x0000001e2f1a7220 */ /* 0x000fe20000400000 */
[----:B------:R-:W-:Y:S01]  /*68b0*/  F2FP.F16.F32.PACK_AB R11, R19, R14 ;  /* 0x0000000e130b723e */ /* 0x000fe200000000ff */
[C---:B------:R-:W-:Y:S01]  /*68c0*/  FFMA R27, R49.reuse, R0, R27 ;  /* 0x00000000311b7223 */ /* 0x040fe2000000001b */
[C---:B------:R-:W-:Y:S01]  /*68d0*/  FFMA R24, R49.reuse, R2, R24 ;  /* 0x0000000231187223 */ /* 0x040fe20000000018 */
[----:B------:R-:W-:Y:S02]  /*68e0*/  HADD2.F32 R0, -RZ, R77.H1_H1 ;  /* 0x3000004dff007230 */ /* 0x000fe40000004100 */
[----:B------:R-:W-:Y:S01]  /*68f0*/  FFMA R25, R49, R3, R25 ;  /* 0x0000000331197223 */ /* 0x000fe20000000019 */
[----:B------:R1:W-:Y:S01]  /*6900*/  STS.128 [R105+0x10], R8 ;  /* 0x0000100869007388 */ /* 0x0003e20000000c00 */
[----:B------:R-:W-:Y:S01]  /*6910*/  FMUL R31, R47, R31 ;  /* 0x0000001f2f1f7220 */ /* 0x000fe20000400000 */
[--C-:B------:R-:W-:Y:S02]  /*6920*/  HADD2.F32 R2, -RZ, R78.reuse.H0_H0 ;  /* 0x2000004eff027230 */ /* 0x100fe40000004100 */
[----:B------:R-:W-:Y:S01]  /*6930*/  FFMA R26, R49, R4, R26 ;  /* 0x00000004311a7223 */ /* 0x000fe2000000001a */
[----:B------:R-:W-:Y:S02]  /*6940*/  HADD2.F32 R3, -RZ, R78.H1_H1 ;  /* 0x3000004eff037230 */ /* 0x000fe40000004100 */
[----:B------:R-:W-:Y:S01]  /*6950*/  FMUL R29, R47, R33 ;  /* 0x000000212f1d7220 */ /* 0x000fe20000400000 */
[--C-:B------:R-:W-:Y:S01]  /*6960*/  HADD2.F32 R4, -RZ, R79.reuse.H0_H0 ;  /* 0x2000004fff047230 */ /* 0x100fe20000004100 */
[----:B------:R-:W-:Y:S01]  /*6970*/  F2FP.F16.F32.PACK_AB R16, R17, R16 ;  /* 0x000000101110723e */ /* 0x000fe200000000ff */
[----:B------:R-:W-:Y:S01]  /*6980*/  FMUL R30, R47, R34 ;  /* 0x000000222f1e7220 */ /* 0x000fe20000400000 */
[----:B------:R-:W-:Y:S01]  /*6990*/  HADD2.F32 R5, -RZ, R79.H1_H1 ;  /* 0x3000004fff057230 */ /* 0x000fe20000004100 */
[----:B------:R-:W-:Y:S01]  /*69a0*/  F2FP.F16.F32.PACK_AB R17, R23, R18 ;  /* 0x000000121711723e */ /* 0x000fe200000000ff */
[----:B------:R-:W-:Y:S01]  /*69b0*/  FFMA R31, R49, R0, R31 ;  /* 0x00000000311f7223 */ /* 0x000fe2000000001f */
[----:B------:R-:W-:Y:S01]  /*69c0*/  FMUL R35, R47, R35 ;  /* 0x000000232f237220 */ /* 0x000fe20000400000 */
[----:B------:R-:W-:Y:S01]  /*69d0*/  F2FP.F16.F32.PACK_AB R18, R21, R20 ;  /* 0x000000141512723e */ /* 0x000fe200000000ff */
[----:B------:R-:W-:Y:S01]  /*69e0*/  FFMA R28, R49, R2, R28 ;  /* 0x00000002311c7223 */ /* 0x000fe2000000001c */
[----:B------:R-:W-:Y:S01]  /*69f0*/  F2FP.F16.F32.PACK_AB R19, R27, R22 ;  /* 0x000000161b13723e */ /* 0x000fe200000000ff */
[C---:B------:R-:W-:Y:S01]  /*6a00*/  FFMA R29, R49.reuse, R3, R29 ;  /* 0x00000003311d7223 */ /* 0x040fe2000000001d */
[C---:B------:R-:W-:Y:S01]  /*6a10*/  FFMA R30, R49.reuse, R4, R30 ;  /* 0x00000004311e7223 */ /* 0x040fe2000000001e */
[----:B------:R-:W-:Y:S01]  /*6a20*/  FFMA R35, R49, R5, R35 ;  /* 0x0000000531237223 */ /* 0x000fe20000000023 */
[----:B------:R-:W-:Y:S01]  /*6a30*/  F2FP.F16.F32.PACK_AB R24, R25, R24 ;  /* 0x000000181918723e */ /* 0x000fe200000000ff */
[----:B------:R1:W-:Y:S01]  /*6a40*/  STS.128 [R104+0x20], R16 ;  /* 0x0000201068007388 */ /* 0x0003e20000000c00 */
[----:B------:R-:W-:Y:S02]  /*6a50*/  F2FP.F16.F32.PACK_AB R25, R31, R26 ;  /* 0x0000001a1f19723e */ /* 0x000fe400000000ff */
[----:B------:R-:W-:Y:S02]  /*6a60*/  F2FP.F16.F32.PACK_AB R26, R29, R28 ;  /* 0x0000001c1d1a723e */ /* 0x000fe400000000ff */
[----:B------:R-:W-:Y:S05]  /*6a70*/  F2FP.F16.F32.PACK_AB R27, R35, R30 ;  /* 0x0000001e231b723e */ /* 0x000fea00000000ff */
[----:B------:R1:W-:Y:S01]  /*6a80*/  STS.128 [R112+0x30], R24 ;  /* 0x0000301870007388 */ /* 0x0003e20000000c00 */
[----:B------:R-:W-:Y:S01]  /*6a90*/  @!PT LDS RZ, [RZ] ;  /* 0x00000000fffff984 */ /* 0x000fe20000000800 */
[----:B------:R-:W-:Y:S01]  /*6aa0*/  @!PT LDS RZ, [RZ] ;  /* 0x00000000fffff984 */ /* 0x000fe20000000800 */
[----:B------:R-:W-:Y:S01]  /*6ab0*/  @!PT LDS RZ, [RZ] ;  /* 0x00000000fffff984 */ /* 0x000fe20000000800 */
[----:B------:R-:W-:Y:S01]  /*6ac0*/  @!PT LDS RZ, [RZ] ;  /* 0x00000000fffff984 */ /* 0x000fe20000000800 */
[----:B------:R2:W-:Y:S07]  /*6ad0*/  MEMBAR.ALL.CTA ;  /* 0x0000000000007992 */ /* 0x0005ee0000008000 */
[----:B--2---:R-:W2:Y:S02]  /*6ae0*/  FENCE.VIEW.ASYNC.S ;  /* 0x00000000000073c6 */ /* 0x004ea40000000000 */
[----:B--2---:R-:W-:Y:S06]  /*6af0*/  BAR.SYNC.DEFER_BLOCKING 0x1, 0x80 ;  /* 0x0042000000007b1d */ /* 0x004fec0000010000 */
[----:B------:R-:W-:Y:S05]  /*6b00*/  @P0 BRA `(.L_x_100) ;  /* 0x0000000000300947 */ /* 0x000fea0003800000 */
[----:B------:R-:W-:Y:S01]  /*6b10*/  UIADD3 UR6, UPT, UPT, UR50, 0x200, URZ ;  /* 0x0000020032067890 */ /* 0x000fe2000fffe0ff */
[----:B------:R-:W-:Y:S01]  /*6b20*/  R2UR UR42, R109 ;  /* 0x000000006d2a72ca */ /* 0x000fe200000e0000 */
[----:B------:R-:W-:Y:S01]  /*6b30*/  UIADD3 UR4, UP0, UPT, UR54, 0x680, URZ ;  /* 0x0000068036047890 */ /* 0x000fe2000ff1e0ff */
[----:B------:R-:W-:Y:S02]  /*6b40*/  R2UR UR43, R107 ;  /* 0x000000006b2b72ca */ /* 0x000fe400000e0000 */
[----:B------:R-:W-:Y:S01]  /*6b50*/  R2UR UR44, R108 ;  /* 0x000000006c2c72ca */ /* 0x000fe200000e0000 */
[----:B------:R-:W-:Y:S01]  /*6b60*/  IMAD.U32 R94, RZ, RZ, UR6 ;  /* 0x00000006ff5e7e24 */ /* 0x000fe2000f8e00ff */
[----:B------:R-:W-:Y:S04]  /*6b70*/  UIADD3.X UR5, UPT, UPT, URZ, UR55, URZ, UP0, !UPT ;  /* 0x00000037ff057290 */ /* 0x000fe800087fe4ff */
[----:B------:R-:W-:Y:S11]  /*6b80*/  R2UR UR40, R94 ;  /* 0x000000005e2872ca */ /* 0x000ff600000e0000 */
[----:B------:R-:W-:Y:S02]  /*6b90*/  @!UPT UIADD3 URZ, UPT, UPT, URZ, URZ, URZ ;  /* 0x000000fffffff290 */ /* 0x000fe4000fffe0ff */
[----:B------:R2:W-:Y:S01]  /*6ba0*/  UTMASTG.4D.IM2COL [UR40], [UR4] ;  /* 0x00000028040073b5 */ /* 0x0005e20008058000 */
[----:B------:R0:W-:Y:S01]  /*6bb0*/  UTMACMDFLUSH ;  /* 0x00000000000079b7 */ /* 0x0001e20000000000 */
[----:B--2---:R-:W-:Y:S04]  /*6bc0*/  DEPBAR.LE SB0, 0x1 ;  /* 0x000080400000791a */ /* 0x004fe80000000000 */
.L_x_100:
[----:B------:R-:W-:Y:S05]  /*6bd0*/  BSYNC.RECONVERGENT B0 ;  /* 0x0000000000007941 */ /* 0x000fea0003800200 */
.L_x_99:
[----:B------:R-:W-:Y:S01]  /*6be0*/  BAR.SYNC.DEFER_BLOCKING 0x1, 0x80 ;  /* 0x0042000000007b1d */ /* 0x000fe20000010000 */
[----:B------:R-:W-:Y:S01]  /*6bf0*/  ISETP.NE.AND P1, PT, R111, RZ, PT ;  /* 0x000000ff6f00720c */ /* 0x000fe20003f25270 */
[----:B------:R-:W-:Y:S01]  /*6c00*/  UISETP.NE.AND UP0, UPT, UR52, URZ, UPT ;  /* 0x000000ff3400728c */ /* 0x000fe2000bf05270 */
[----:B------:R-:W-:Y:S11]  /*6c10*/  LEA R2, R65, UR50, 0x3 ;  /* 0x0000003241027c11 */ /* 0x000ff6000f8e18ff */
[----:B------:R-:W-:Y:S01]  /*6c20*/  @P1 SHF.L.U32 R4, R99, 0x1f, RZ ;  /* 0x0000001f63041819 */ /* 0x000fe200000006ff */
[----:B------:R-:W-:Y:S06]  /*6c30*/  BRA.U !UP0, `(.L_x_101) ;  /* 0x0000000108247547 */ /* 0x000fec000b800000 */
[----:B------:R-:W2:Y:S01]  /*6c40*/  S2R R0, SR_CgaCtaId ;  /* 0x0000000000007919 */ /* 0x000ea20000008800 */
[----:B------:R-:W-:Y:S01]  /*6c50*/  IMAD.U32 R3, RZ, RZ, UR56 ;  /* 0x00000038ff037e24 */ /* 0x000fe2000f8e00ff */
[----:B------:R-:W-:Y:S04]  /*6c60*/  UIADD3 UR56, UPT, UPT, UR56, 0x1, URZ ;  /* 0x0000000138387890 */ /* 0x000fe8000fffe0ff */
[----:B------:R-:W-:Y:S01]  /*6c70*/  @P1 LEA R3, R3, UR50, 0x3 ;  /* 0x0000003203031c11 */ /* 0x000fe2000f8e18ff */
[----:B------:R-:W-:Y:S04]  /*6c80*/  UISETP.NE.AND UP0, UPT, UR56, 0x4, UPT ;  /* 0x000000043800788c */ /* 0x000fe8000bf05270 */
[----:B------:R-:W-:Y:S01]  /*6c90*/  @P1 VIADD R3, R3, 0xe0 ;  /* 0x000000e003031836 */ /* 0x000fe20000000000 */
[----:B------:R-:W-:Y:S04]  /*6ca0*/  USEL UR56, UR56, URZ, UP0 ;  /* 0x000000ff38387287 */ /* 0x000fe80008000000 */
[----:B--2---:R-:W-:Y:S04]  /*6cb0*/  @P1 PRMT R0, R0, 0x654, R3 ;  /* 0x0000065400001816 */ /* 0x004fe80000000003 */
[----:B------:R2:W-:Y:S04]  /*6cc0*/  @P1 SYNCS.ARRIVE.TRANS64.RED.A1T0 RZ, [R0+URZ], RZ ;  /* 0x000000ff00ff19a7 */ /* 0x0005e800081004ff */
.L_x_101:
[----:B------:R-:W4:Y:S01]  /*6cd0*/  @P1 SYNCS.PHASECHK.TRANS64.TRYWAIT P0, [R2+URZ+0xc0], R4 ;  /* 0x0000c004020015a7 */ /* 0x000f2200080011ff */
[----:B------:R-:W-:Y:S01]  /*6ce0*/  BSSY B1, `(.L_x_102) ;  /* 0x0000016000017945 */ /* 0x000fe20003800000 */
[----:B----4-:R-:W-:Y:S03]  /*6cf0*/  @P1 SEL R66, RZ, 0x1, !P0 ;  /* 0x00000001ff421807 */ /* 0x010fe60004000000 */
[----:B------:R-:W-:Y:S05]  /*6d00*/  @!P1 BRA `(.L_x_103) ;  /* 0x00000000004c9947 */ /* 0x000fea0003800000 */
[----:B------:R-:W-:Y:S01]  /*6d10*/  ISETP.NE.AND P0, PT, R66, RZ, PT ;  /* 0x000000ff4200720c */ /* 0x000fe20003f05270 */
[----:B------:R-:W-:Y:S01]  /*6d20*/  BSSY B0, `(.L_x_104) ;  /* 0x000000b000007945 */ /* 0x000fe20003800000 */
[----:B------:R-:W-:Y:S11]  /*6d30*/  ISETP.NE.AND P1, PT, R67, RZ, PT ;  /* 0x000000ff4300720c */ /* 0x000ff60003f25270 */
[----:B------:R-:W-:Y:S02]  /*6d40*/  @!UPT UIADD3 URZ, UPT, UPT, URZ, URZ, URZ ;  /* 0x000000fffffff290 */ /* 0x000fe4000fffe0ff */
[C---:B------:R-:W-:Y:S01]  /*6d50*/  @P1 IMAD R6, R65.reuse, 0x2000, R100 ;  /* 0x0000200041061824 */ /* 0x040fe200078e0264 */
[C---:B------:R-:W-:Y:S01]  /*6d60*/  @P1 LEA R4, R65.reuse, R104, 0xd ;  /* 0x0000006841041211 */ /* 0x040fe200078e68ff */
[C---:B------:R-:W-:Y:S02]  /*6d70*/  @P1 IMAD R5, R65.reuse, 0x2000, R105 ;  /* 0x0000200041051824 */ /* 0x040fe400078e0269 */
[----:B------:R-:W-:Y:S01]  /*6d80*/  @P1 IMAD R3, R65, 0x2000, R112 ;  /* 0x0000200041031824 */ /* 0x000fe200078e0270 */
[----:B------:R-:W-:Y:S06]  /*6d90*/  @P0 BRA `(.L_x_105) ;  /* 0x00000000000c0947 */ /* 0x000fec0003800000 */
[----:B--2---:R-:W-:Y:S04]  /*6da0*/  SHF.L.U32 R0, R99, 0x1f, RZ ;  /* 0x0000001f63007819 */ /* 0x004fe800000006ff */
[----:B------:R-:W2:Y:S02]  /*6db0*/  SYNCS.PHASECHK.TRANS64.TRYWAIT P0, [R2+URZ+0xc0], R0 ;  /* 0x0000c000020075a7 */ /* 0x000ea400080011ff */
[----:B--2---:R-:W-:Y:S05]  /*6dc0*/  @!P0 BRA `(.L_x_106) ;  /* 0x0000003000c08947 */ /* 0x004fea0003800000 */
.L_x_105:
[----:B------:R-:W-:Y:S05]  /*6dd0*/  BSYNC B0 ;  /* 0x0000000000007941 */ /* 0x000fea0003800000 */
.L_x_104:
[----:B------:R-:W-:Y:S02]  /*6de0*/  ISETP.NE.AND P0, PT, R67, RZ, PT ;  /* 0x000000ff4300720c */ /* 0x000fe40003f05270 */
[----:B------:R-:W-:Y:S11]  /*6df0*/  IADD3 R65, PT, PT, R65, 0x1, RZ ;  /* 0x0000000141417810 */ /* 0x000ff60007ffe0ff */
[----:B------:R4:W1:Y:S04]  /*6e00*/  @P0 LDS.128 R56, [R6] ;  /* 0x0000000006380984 */ /* 0x0008680000000c00 */
[----:B------:R4:W1:Y:S04]  /*6e10*/  @P0 LDS.128 R60, [R5+0x10] ;  /* 0x00001000053c0984 */ /* 0x0008680000000c00 */
[----:B------:R4:W1:Y:S04]  /*6e20*/  @P0 LDS.128 R68, [R4+0x20] ;  /* 0x0000200004440984 */ /* 0x0008680000000c00 */
[----:B------:R4:W1:Y:S02]  /*6e30*/  @P0 LDS.128 R76, [R3+0x30] ;  /* 0x00003000034c0984 */ /* 0x0008640000000c00 */
.L_x_103:
[----:B------:R-:W-:Y:S05]  /*6e40*/  BSYNC B1 ;  /* 0x0000000000017941 */ /* 0x000fea0003800000 */
.L_x_102:
[----:B--2---:R-:W-:Y:S05]  /*6e50*/  VIADD R0, R48, 0x20 ;  /* 0x0000002030007836 */ /* 0x004fea0000000000 */
[----:B------:R-:W-:Y:S04]  /*6e60*/  SHF.R.U32.HI R0, RZ, 0x15, R0 ;  /* 0x00000015ff007819 */ /* 0x000fe80000011600 */
[----:B------:R-:W-:Y:S11]  /*6e70*/  LOP3.LUT P0, RZ, R0, 0x3, R103, 0x48, !PT ;  /* 0x0000000300ff7812 */ /* 0x000ff60007804867 */
[----:B------:R-:W-:Y:S02]  /*6e80*/  @!UPT UIADD3 URZ, UPT, UPT, URZ, URZ, URZ ;  /* 0x000000fffffff290 */ /* 0x000fe4000fffe0ff */
[----:B------:R-:W-:Y:S05]  /*6e90*/  @!P0 BRA `(.L_x_107) ;  /* 0x0000000000408947 */ /* 0x000fea0003800000 */
[----:B------:R-:W2:Y:S01]  /*6ea0*/  LDCU.64 UR8, c[0x4][0x70] ;  /* 0x01000e00ff0877ac */ /* 0x000ea20008000a00 */
[----:B----4-:R-:W-:Y:S01]  /*6eb0*/  MOV R3, 0x0 ;  /* 0x0000000000037802 */ /* 0x010fe20000000f00 */
[----:B------:R-:W-:Y:S02]  /*6ec0*/  HFMA2 R12, -RZ, RZ, 0, 5.9604644775390625e-08 ;  /* 0x00000001ff0c7431 */ /* 0x000fe400000001ff */
[----:B-1----:R-:W-:Y:S02]  /*6ed0*/  IMAD.MOV.U32 R8, RZ, RZ, 0x192 ;  /* 0x00000192ff087424 */ /* 0x002fe400078e00ff */
[----:B------:R-:W-:Y:S01]  /*6ee0*/  IMAD.MOV.U32 R13, RZ, RZ, RZ ;  /* 0x000000ffff0d7224 */ /* 0x000fe200078e00ff */
[----:B------:R-:W1:Y:S01]  /*6ef0*/  LDCU.64 UR6, c[0x4][0x78] ;  /* 0x01000f00ff0677ac */ /* 0x000e620008000a00 */
[----:B------:R-:W4:Y:S01]  /*6f00*/  LDC.64 R2, c[0x4][R3] ;  /* 0x0100000003027b82 */ /* 0x000f220000000a00 */
[----:B------:R-:W5:Y:S01]  /*6f10*/  LDCU.64 UR4, c[0x4][0x10] ;  /* 0x01000200ff0477ac */ /* 0x000f620008000a00 */
[----:B--2---:R-:W-:Y:S01]  /*6f20*/  MOV R5, UR9 ;  /* 0x0000000900057c02 */ /* 0x004fe20008000f00 */
[----:B------:R-:W-:Y:S01]  /*6f30*/  IMAD.U32 R4, RZ, RZ, UR8 ;  /* 0x00000008ff047e24 */ /* 0x000fe2000f8e00ff */
[----:B-1----:R-:W-:Y:S01]  /*6f40*/  MOV R7, UR7 ;  /* 0x0000000700077c02 */ /* 0x002fe20008000f00 */
[----:B------:R-:W-:Y:S01]  /*6f50*/  IMAD.U32 R6, RZ, RZ, UR6 ;  /* 0x00000006ff067e24 */ /* 0x000fe2000f8e00ff */
[----:B-----5:R-:W-:Y:S01]  /*6f60*/  MOV R11, UR5 ;  /* 0x00000005000b7c02 */ /* 0x020fe20008000f00 */
[----:B------:R-:W-:Y:S02]  /*6f70*/  IMAD.U32 R10, RZ, RZ, UR4 ;  /* 0x00000004ff0a7e24 */ /* 0x000fe4000f8e00ff */
[----:B------:R-:W-:Y:S07]  /*6f80*/  LEPC R20, `(.L_x_107) ;  /* 0x000000001014794e */ /* 0x000fee0000000000 */
[----:B---34-:R-:W-:Y:S05]  /*6f90*/  CALL.ABS.NOINC R2 ;  /* 0x0000000002007343 */ /* 0x018fea0003c00000 */
.L_x_107:
[----:B------:R-:W-:Y:S05]  /*6fa0*/  WARPSYNC.ALL ;  /* 0x0000000000007948 */ /* 0x000fea0003800000 */
[----:B------:R-:W-:Y:S01]  /*6fb0*/  R2UR UR4, R48 ;  /* 0x00000000300472ca */ /* 0x000fe200000e0000 */
[----:B-1--4-:R-:W-:Y:S01]  /*6fc0*/  HADD2.F32 R3, -RZ, R56.H0_H0 ;  /* 0x20000038ff037230 */ /* 0x012fe20000004100 */
[----:B------:R-:W1:Y:S01]  /*6fd0*/  S2R R113, SR_CgaCtaId ;  /* 0x0000000000717919 */ /* 0x000e620000008800 */
[--C-:B------:R-:W-:Y:S01]  /*6fe0*/  HADD2.F32 R50, -RZ, R58.reuse.H0_H0 ;  /* 0x2000003aff327230 */ /* 0x100fe20000004100 */
[----:B------:R-:W-:Y:S01]  /*6ff0*/  ISETP.NE.AND P6, PT, R111, RZ, PT ;  /* 0x000000ff6f00720c */ /* 0x000fe20003fc5270 */
[----:B------:R-:W-:Y:S01]  /*7000*/  HADD2.F32 R51, -RZ, R58.H1_H1 ;  /* 0x3000003aff337230 */ /* 0x000fe20000004100 */
[----:B------:R-:W-:Y:S01]  /*7010*/  ISETP.NE.AND P0, PT, R102, RZ, PT ;  /* 0x000000ff6600720c */ /* 0x000fe20003f05270 */
[--C-:B------:R-:W-:Y:S01]  /*7020*/  HADD2.F32 R52, -RZ, R59.reuse.H0_H0 ;  /* 0x2000003bff347230 */ /* 0x100fe20000004100 */
[----:B------:R-:W-:Y:S01]  /*7030*/  BSSY.RECONVERGENT B0, `(.L_x_108) ;  /* 0x000008a000007945 */ /* 0x000fe20003800200 */
[----:B------:R-:W-:Y:S04]  /*7040*/  HADD2.F32 R53, -RZ, R59.H1_H1 ;  /* 0x3000003bff357230 */ /* 0x000fe80000004100 */
[----:B------:R-:W2:Y:S02]  /*7050*/  LDTM.x32 R4, tmem[UR4+0x20] ;  /* 0x00002004000479ee */ /* 0x000ea400082c0000 */
[C---:B--2---:R-:W-:Y:S01]  /*7060*/  FMUL R0, R47.reuse, R4 ;  /* 0x000000042f007220 */ /* 0x044fe20000400000 */
[----:B------:R-:W-:Y:S02]  /*7070*/  HADD2.F32 R4, -RZ, R56.H1_H1 ;  /* 0x30000038ff047230 */ /* 0x000fe40000004100 */
[----:B------:R-:W-:Y:S01]  /*7080*/  FMUL R2, R47, R5 ;  /* 0x000000052f027220 */ /* 0x000fe20000400000 */
[--C-:B------:R-:W-:Y:S02]  /*7090*/  HADD2.F32 R5, -RZ, R57.reuse.H0_H0 ;  /* 0x20000039ff057230 */ /* 0x100fe40000004100 */
[----:B------:R-:W-:Y:S01]  /*70a0*/  FFMA R0, R49, R3, R0 ;  /* 0x0000000331007223 */ /* 0x000fe20000000000 */
[----:B------:R-:W-:Y:S01]  /*70b0*/  FMUL R3, R47, R6 ;  /* 0x000000062f037220 */ /* 0x000fe20000400000 */
[----:B------:R-:W-:Y:S01]  /*70c0*/  FFMA R2, R49, R4, R2 ;  /* 0x0000000431027223 */ /* 0x000fe20000000002 */
[----:B------:R-:W-:Y:S02]  /*70d0*/  HADD2.F32 R4, -RZ, R57.H1_H1 ;  /* 0x30000039ff047230 */ /* 0x000fe40000004100 */
        /* <DEDUP_REMOVED lines=8> */
[----:B------:R-:W-:Y:S01]  /*7160*/  FMUL R19, R47, R30 ;  /* 0x0000001e2f137220 */ /* 0x000fe20000400000 */
[C---:B------:R-:W-:Y:S01]  /*7170*/  FFMA R4, R49.reuse, R50, R4 ;  /* 0x0000003231047223 */ /* 0x040fe20000000004 */
[C---:B------:R-:W-:Y:S01]  /*7180*/  FFMA R5, R49.reuse, R51, R5 ;  /* 0x0000003331057223 */ /* 0x040fe20000000005 */
[C---:B------:R-:W-:Y:S01]  /*7190*/  FFMA R6, R49.reuse, R52, R6 ;  /* 0x0000003431067223 */ /* 0x040fe20000000006 */
[--C-:B------:R-:W-:Y:S01]  /*71a0*/  HADD2.F32 R50, -RZ, R60.reuse.H0_H0 ;  /* 0x2000003cff327230 */ /* 0x100fe20000004100 */
[----:B------:R-:W-:Y:S01]  /*71b0*/  F2FP.F16.F32.PACK_AB R52, R2, R0 ;  /* 0x000000000234723e */ /* 0x000fe200000000ff */
[----:B------:R-:W-:Y:S01]  /*71c0*/  FFMA R11, R49, R53, R11 ;  /* 0x00000035310b7223 */ /* 0x000fe2000000000b */
[----:B------:R-:W-:Y:S01]  /*71d0*/  F2FP.F16.F32.PACK_AB R53, R7, R3 ;  /* 0x000000030735723e */ /* 0x000fe200000000ff */
[C---:B------:R-:W-:Y:S01]  /*71e0*/  FMUL R3, R47.reuse, R14 ;  /* 0x0000000e2f037220 */ /* 0x040fe20000400000 */
[----:B------:R-:W-:Y:S01]  /*71f0*/  FMUL R14, R47, R25 ;  /* 0x000000192f0e7220 */ /* 0x000fe20000400000 */
[----:B------:R-:W-:Y:S01]  /*7200*/  HADD2.F32 R25, -RZ, R60.H1_H1 ;  /* 0x3000003cff197230 */ /* 0x000fe20000004100 */
[----:B------:R-:W-:Y:S01]  /*7210*/  F2FP.F16.F32.PACK_AB R54, R5, R4 ;  /* 0x000000040536723e */ /* 0x000fe200000000ff */
[C---:B------:R-:W-:Y:S01]  /*7220*/  FMUL R0, R47.reuse, R12 ;  /* 0x0000000c2f007220 */ /* 0x040fe20000400000 */
[C---:B------:R-:W-:Y:S01]  /*7230*/  FMUL R2, R47.reuse, R13 ;  /* 0x0000000d2f027220 */ /* 0x040fe20000400000 */
[C---:B------:R-:W-:Y:S01]  /*7240*/  FMUL R4, R47.reuse, R15 ;  /* 0x0000000f2f047220 */ /* 0x040fe20000400000 */
[----:B------:R-:W-:Y:S01]  /*7250*/  FMUL R15, R47, R26 ;  /* 0x0000001a2f0f7220 */ /* 0x000fe20000400000 */
[C---:B------:R-:W-:Y:S01]  /*7260*/  FFMA R0, R49.reuse, R50, R0 ;  /* 0x0000003231007223 */ /* 0x040fe20000000000 */
[--C-:B------:R-:W-:Y:S02]  /*7270*/  HADD2.F32 R26, -RZ, R61.reuse.H0_H0 ;  /* 0x2000003dff1a7230 */ /* 0x100fe40000004100 */
[----:B------:R-:W-:Y:S01]  /*7280*/  FFMA R2, R49, R25, R2 ;  /* 0x0000001931027223 */ /* 0x000fe20000000002 */
[C---:B------:R-:W-:Y:S01]  /*7290*/  FMUL R5, R47.reuse, R16 ;  /* 0x000000102f057220 */ /* 0x040fe20000400000 */
[----:B------:R-:W-:Y:S01]  /*72a0*/  FMUL R16, R47, R27 ;  /* 0x0000001b2f107220 */ /* 0x000fe20000400000 */
[----:B------:R-:W-:Y:S01]  /*72b0*/  F2FP.F16.F32.PACK_AB R55, R11, R6 ;  /* 0x000000060b37723e */ /* 0x000fe200000000ff */
[----:B------:R-:W-:Y:S02]  /*72c0*/  HADD2.F32 R27, -RZ, R61.H1_H1 ;  /* 0x3000003dff1b7230 */ /* 0x000fe40000004100 */
[C---:B------:R-:W-:Y:S01]  /*72d0*/  FMUL R6, R47.reuse, R17 ;  /* 0x000000112f067220 */ /* 0x040fe20000400000 */
[----:B------:R-:W-:Y:S01]  /*72e0*/  FMUL R17, R47, R28 ;  /* 0x0000001c2f117220 */ /* 0x000fe20000400000 */
[C---:B------:R-:W-:Y:S01]  /*72f0*/  FFMA R3, R49.reuse, R26, R3 ;  /* 0x0000001a31037223 */ /* 0x040fe20000000003 */
[----:B------:R-:W-:Y:S01]  /*7300*/  STS.128 [R100+0x2000], R52 ;  /* 0x0020003464007388 */ /* 0x000fe20000000c00 */
[--C-:B------:R-:W-:Y:S01]  /*7310*/  HADD2.F32 R25, -RZ, R62.reuse.H0_H0 ;  /* 0x2000003eff197230 */ /* 0x100fe20000004100 */
[----:B------:R-:W-:Y:S01]  /*7320*/  F2FP.F16.F32.PACK_AB R28, R2, R0 ;  /* 0x00000000021c723e */ /* 0x000fe200000000ff */
[----:B------:R-:W-:Y:S02]  /*7330*/  HADD2.F32 R26, -RZ, R62.H1_H1 ;  /* 0x3000003eff1a7230 */ /* 0x000fe40000004100 */
[----:B------:R-:W-:Y:S01]  /*7340*/  FFMA R4, R49, R27, R4 ;  /* 0x0000001b31047223 */ /* 0x000fe20000000004 */
[--C-:B------:R-:W-:Y:S02]  /*7350*/  HADD2.F32 R0, -RZ, R63.reuse.H0_H0 ;  /* 0x2000003fff007230 */ /* 0x100fe40000004100 */
[----:B------:R-:W-:Y:S01]  /*7360*/  FMUL R7, R47, R18 ;  /* 0x000000122f077220 */ /* 0x000fe20000400000 */
[----:B------:R-:W-:Y:S02]  /*7370*/  HADD2.F32 R2, -RZ, R63.H1_H1 ;  /* 0x3000003fff027230 */ /* 0x000fe40000004100 */
[C---:B------:R-:W-:Y:S01]  /*7380*/  FFMA R5, R49.reuse, R25, R5 ;  /* 0x0000001931057223 */ /* 0x040fe20000000005 */
[----:B------:R-:W-:Y:S01]  /*7390*/  FFMA R6, R49, R26, R6 ;  /* 0x0000001a31067223 */ /* 0x000fe20000000006 */
[----:B------:R-:W-:Y:S01]  /*73a0*/  FMUL R18, R47, R29 ;  /* 0x0000001d2f127220 */ /* 0x000fe20000400000 */
[C---:B------:R-:W-:Y:S01]  /*73b0*/  FFMA R7, R49.reuse, R0, R7 ;  /* 0x0000000031077223 */ /* 0x040fe20000000007 */
[----:B------:R-:W-:Y:S01]  /*73c0*/  F2FP.F16.F32.PACK_AB R29, R4, R3 ;  /* 0x00000003041d723e */ /* 0x000fe200000000ff */
[--C-:B------:R-:W-:Y:S02]  /*73d0*/  HADD2.F32 R0, -RZ, R68.reuse.H0_H0 ;  /* 0x20000044ff007230 */ /* 0x100fe40000004100 */
[----:B------:R-:W-:Y:S01]  /*73e0*/  FFMA R8, R49, R2, R8 ;  /* 0x0000000231087223 */ /* 0x000fe20000000008 */
[C---:B------:R-:W-:Y:S01]  /*73f0*/  FMUL R9, R47.reuse, R20 ;  /* 0x000000142f097220 */ /* 0x040fe20000400000 */
        /* <DEDUP_REMOVED lines=15> */
[----:B------:R-:W-:Y:S02]  /*74f0*/  HADD2.F32 R2, -RZ, R71.H1_H1 ;  /* 0x30000047ff027230 */ /* 0x000fe40000004100 */
[----:B------:R-:W-:Y:S01]  /*7500*/  FMUL R20, R47, R31 ;  /* 0x0000001f2f147220 */ /* 0x000fe20000400000 */
[----:B------:R-:W-:Y:S01]  /*7510*/  F2FP.F16.F32.PACK_AB R30, R6, R5 ;  /* 0x00000005061e723e */ /* 0x000fe200000000ff */
[C---:B------:R-:W-:Y:S01]  /*7520*/  FFMA R14, R49.reuse, R0, R14 ;  /* 0x00000000310e7223 */ /* 0x040fe2000000000e */
[C---:B------:R-:W-:Y:S01]  /*7530*/  FFMA R15, R49.reuse, R3, R15 ;  /* 0x00000003310f7223 */ /* 0x040fe2000000000f */
[----:B------:R-:W-:Y:S01]  /*7540*/  FFMA R16, R49, R2, R16 ;  /* 0x0000000231107223 */ /* 0x000fe20000000010 */
[--C-:B------:R-:W-:Y:S01]  /*7550*/  HADD2.F32 R0, -RZ, R76.reuse.H0_H0 ;  /* 0x2000004cff007230 */ /* 0x100fe20000004100 */
[----:B------:R-:W-:Y:S01]  /*7560*/  F2FP.F16.F32.PACK_AB R31, R8, R7 ;  /* 0x00000007081f723e */ /* 0x000fe200000000ff */
[----:B------:R-:W-:Y:S02]  /*7570*/  HADD2.F32 R2, -RZ, R76.H1_H1 ;  /* 0x3000004cff027230 */ /* 0x000fe40000004100 */
[----:B------:R-:W-:Y:S01]  /*7580*/  FMUL R21, R47, R32 ;  /* 0x000000202f157220 */ /* 0x000fe20000400000 */
[--C-:B------:R-:W-:Y:S02]  /*7590*/  HADD2.F32 R3, -RZ, R77.reuse.H0_H0 ;  /* 0x2000004dff037230 */ /* 0x100fe40000004100 */
[C---:B------:R-:W-:Y:S01]  /*75a0*/  FFMA R17, R49.reuse, R0, R17 ;  /* 0x0000000031117223 */ /* 0x040fe20000000011 */
[----:B------:R-:W-:Y:S01]  /*75b0*/  STS.128 [R105+0x2010], R28 ;  /* 0x0020101c69007388 */ /* 0x000fe20000000c00 */
[C---:B------:R-:W-:Y:S01]  /*75c0*/  FFMA R18, R49.reuse, R2, R18 ;  /* 0x0000000231127223 */ /* 0x040fe20000000012 */
[----:B------:R-:W-:Y:S02]  /*75d0*/  HADD2.F32 R0, -RZ, R77.H1_H1 ;  /* 0x3000004dff007230 */ /* 0x000fe40000004100 */
[----:B------:R-:W-:Y:S01]  /*75e0*/  FFMA R19, R49, R3, R19 ;  /* 0x0000000331137223 */ /* 0x000fe20000000013 */
[--C-:B------:R-:W-:Y:S02]  /*75f0*/  HADD2.F32 R2, -RZ, R78.reuse.H0_H0 ;  /* 0x2000004eff027230 */ /* 0x100fe40000004100 */
[C---:B------:R-:W-:Y:S01]  /*7600*/  FMUL R22, R47.reuse, R33 ;  /* 0x000000212f167220 */ /* 0x040fe20000400000 */
[----:B------:R-:W-:Y:S01]  /*7610*/  HADD2.F32 R3, -RZ, R78.H1_H1 ;  /* 0x3000004eff037230 */ /* 0x000fe20000004100 */
[----:B------:R-:W-:Y:S01]  /*7620*/  F2FP.F16.F32.PACK_AB R8, R10, R9 ;  /* 0x000000090a08723e */ /* 0x000fe200000000ff */
[--C-:B------:R-:W-:Y:S02]  /*7630*/  HADD2.F32 R4, -RZ, R79.reuse.H0_H0 ;  /* 0x2000004fff047230 */ /* 0x100fe40000004100 */
[----:B------:R-:W-:Y:S01]  /*7640*/  FMUL R23, R47, R34 ;  /* 0x000000222f177220 */ /* 0x000fe20000400000 */
[----:B------:R-:W-:Y:S01]  /*7650*/  HADD2.F32 R5, -RZ, R79.H1_H1 ;  /* 0x3000004fff057230 */ /* 0x000fe20000004100 */
[----:B------:R-:W-:Y:S01]  /*7660*/  F2FP.F16.F32.PACK_AB R9, R12, R11 ;  /* 0x0000000b0c09723e */ /* 0x000fe200000000ff */
[----:B------:R-:W-:Y:S01]  /*7670*/  FFMA R20, R49, R0, R20 ;  /* 0x0000000031147223 */ /* 0x000fe20000000014 */
[----:B------:R-:W-:Y:S01]  /*7680*/  FMUL R24, R47, R35 ;  /* 0x000000232f187220 */ /* 0x000fe20000400000 */
[----:B------:R-:W-:Y:S01]  /*7690*/  F2FP.F16.F32.PACK_AB R10, R14, R13 ;  /* 0x0000000d0e0a723e */ /* 0x000fe200000000ff */
[C---:B------:R-:W-:Y:S01]  /*76a0*/  FFMA R21, R49.reuse, R2, R21 ;  /* 0x0000000231157223 */ /* 0x040fe20000000015 */
[----:B------:R-:W-:Y:S01]  /*76b0*/  F2FP.F16.F32.PACK_AB R11, R16, R15 ;  /* 0x0000000f100b723e */ /* 0x000fe200000000ff */
[C---:B------:R-:W-:Y:S01]  /*76c0*/  FFMA R22, R49.reuse, R3, R22 ;  /* 0x0000000331167223 */ /* 0x040fe20000000016 */
[C---:B------:R-:W-:Y:S01]  /*76d0*/  FFMA R23, R49.reuse, R4, R23 ;  /* 0x0000000431177223 */ /* 0x040fe20000000017 */
[----:B------:R-:W-:Y:S01]  /*76e0*/  FFMA R24, R49, R5, R24 ;  /* 0x0000000531187223 */ /* 0x000fe20000000018 */
[----:B------:R-:W-:Y:S01]  /*76f0*/  F2FP.F16.F32.PACK_AB R4, R18, R17 ;  /* 0x000000111204723e */ /* 0x000fe200000000ff */
[----:B------:R-:W-:Y:S01]  /*7700*/  STS.128 [R104+0x2020], R8 ;  /* 0x0020200868007388 */ /* 0x000fe20000000c00 */
[----:B------:R-:W-:Y:S02]  /*7710*/  F2FP.F16.F32.PACK_AB R5, R20, R19 ;  /* 0x000000131405723e */ /* 0x000fe400000000ff */
[----:B------:R-:W-:Y:S02]  /*7720*/  F2FP.F16.F32.PACK_AB R6, R22, R21 ;  /* 0x000000151606723e */ /* 0x000fe400000000ff */
[----:B------:R-:W-:Y:S02]  /*7730*/  F2FP.F16.F32.PACK_AB R7, R24, R23 ;  /* 0x000000171807723e */ /* 0x000fe400000000ff */
[----:B------:R-:W-:Y:S02]  /*7740*/  MOV R0, UR56 ;  /* 0x0000003800007c02 */ /* 0x000fe40008000f00 */
[----:B------:R-:W-:Y:S01]  /*7750*/  @P6 SHF.L.U32 R2, R99, 0x1f, RZ ;  /* 0x0000001f63026819 */ /* 0x000fe200000006ff */
[----:B------:R2:W-:Y:S01]  /*7760*/  STS.128 [R112+0x2030], R4 ;  /* 0x0020300470007388 */ /* 0x0005e20000000c00 */
[----:B------:R-:W-:Y:S04]  /*7770*/  @P6 LEA R0, R0, UR50, 0x3 ;  /* 0x0000003200006c11 */ /* 0x000fe8000f8e18ff */
[----:B------:R-:W-:Y:S01]  /*7780*/  @P6 IADD3 R0, PT, PT, R0, 0xe0, RZ ;  /* 0x000000e000006810 */ /* 0x000fe20007ffe0ff */
[----:B------:R-:W-:Y:S01]  /*7790*/  @!PT LDS RZ, [RZ] ;  /* 0x00000000fffff984 */ /* 0x000fe20000000800 */
[----:B------:R-:W-:Y:S01]  /*77a0*/  @!PT LDS RZ, [RZ] ;  /* 0x00000000fffff984 */ /* 0x000fe20000000800 */
[----:B------:R-:W-:Y:S01]  /*77b0*/  @!PT LDS RZ, [RZ] ;  /* 0x00000000fffff984 */ /* 0x000fe20000000800 */
[----:B------:R-:W-:Y:S01]  /*77c0*/  @!PT LDS RZ, [RZ] ;  /* 0x00000000fffff984 */ /* 0x000fe20000000800 */
[----:B------:R4:W-:Y:S06]  /*77d0*/  MEMBAR.ALL.CTA ;  /* 0x0000000000007992 */ /* 0x0009ec0000008000 */
[----:B----4-:R-:W4:Y:S01]  /*77e0*/  FENCE.VIEW.ASYNC.S ;  /* 0x00000000000073c6 */ /* 0x010f220000000000 */
[----:B-1----:R-:W-:Y:S02]  /*77f0*/  @P6 PRMT R0, R113, 0x654, R0 ;  /* 0x0000065471006816 */ /* 0x002fe40000000000 */
[----:B--2---:R-:W-:Y:S01]  /*7800*/  LEA R6, R65, UR50, 0x3 ;  /* 0x0000003241067c11 */ /* 0x004fe2000f8e18ff */
[----:B----4-:R-:W-:Y:S06]  /*7810*/  BAR.SYNC.DEFER_BLOCKING 0x1, 0x80 ;  /* 0x0042000000007b1d */ /* 0x010fec0000010000 */
[----:B------:R-:W-:Y:S05]  /*7820*/  @P0 BRA `(.L_x_109) ;  /* 0x0000000000280947 */ /* 0x000fea0003800000 */
[----:B------:R-:W-:Y:S01]  /*7830*/  R2UR UR10, R109 ;  /* 0x000000006d0a72ca */ /* 0x000fe200000e0000 */
[----:B------:R-:W-:Y:S01]  /*7840*/  UIADD3 UR4, UP0, UPT, UR54, 0x680, URZ ;  /* 0x0000068036047890 */ /* 0x000fe2000ff1e0ff */
[----:B------:R-:W-:Y:S01]  /*7850*/  R2UR UR11, R107 ;  /* 0x000000006b0b72ca */ /* 0x000fe200000e0000 */
[----:B------:R-:W-:Y:S01]  /*7860*/  UIADD3 UR9, UPT, UPT, UR41, 0x20, URZ ;  /* 0x0000002029097890 */ /* 0x000fe2000fffe0ff */
[----:B------:R-:W-:Y:S01]  /*7870*/  R2UR UR12, R108 ;  /* 0x000000006c0c72ca */ /* 0x000fe200000e0000 */
[----:B------:R-:W-:Y:S02]  /*7880*/  UIADD3 UR8, UPT, UPT, UR50, 0x2200, URZ ;  /* 0x0000220032087890 */ /* 0x000fe4000fffe0ff */
[----:B------:R-:W-:Y:S10]  /*7890*/  UIADD3.X UR5, UPT, UPT, URZ, UR55, URZ, UP0, !UPT ;  /* 0x00000037ff057290 */ /* 0x000ff400087fe4ff */
[----:B------:R1:W-:Y:S01]  /*78a0*/  UTMASTG.4D.IM2COL [UR8], [UR4] ;  /* 0x00000008040073b5 */ /* 0x0003e20008058000 */
[----:B------:R0:W-:Y:S01]  /*78b0*/  UTMACMDFLUSH ;  /* 0x00000000000079b7 */ /* 0x0001e20000000000 */
[----:B-1----:R-:W-:Y:S04]  /*78c0*/  DEPBAR.LE SB0, 0x1 ;  /* 0x000080400000791a */ /* 0x002fe80000000000 */
.L_x_109:
[----:B------:R-:W-:Y:S05]  /*78d0*/  BSYNC.RECONVERGENT B0 ;  /* 0x0000000000007941 */ /* 0x000fea0003800200 */
.L_x_108:
[----:B------:R-:W-:Y:S01]  /*78e0*/  BAR.SYNC.DEFER_BLOCKING 0x1, 0x80 ;  /* 0x0042000000007b1d */ /* 0x000fe20000010000 */
[----:B------:R-:W-:Y:S04]  /*78f0*/  UIADD3 UR40, UPT, UPT, UR56, 0x1, URZ ;  /* 0x0000000138287890 */ /* 0x000fe8000fffe0ff */
[----:B------:R-:W-:Y:S04]  /*7900*/  UISETP.NE.AND UP0, UPT, UR40, 0x4, UPT ;  /* 0x000000042800788c */ /* 0x000fe8000bf05270 */
[----:B------:R-:W-:Y:S01]  /*7910*/  USEL UR40, UR40, URZ, UP0 ;  /* 0x000000ff28287287 */ /* 0x000fe20008000000 */
[----:B------:R1:W-:Y:S01]  /*7920*/  @P6 SYNCS.ARRIVE.TRANS64.RED.A1T0 RZ, [R0+URZ], RZ ;  /* 0x000000ff00ff69a7 */ /* 0x0003e200081004ff */
[----:B------:R-:W-:Y:S01]  /*7930*/  BSSY B1, `(.L_x_110) ;  /* 0x0000017000017945 */ /* 0x000fe20003800000 */
[----:B------:R-:W2:Y:S02]  /*7940*/  @P6 SYNCS.PHASECHK.TRANS64.TRYWAIT P0, [R6+URZ+0xc0], R2 ;  /* 0x0000c002060065a7 */ /* 0x000ea400080011ff */
[----:B--2---:R-:W-:Y:S01]  /*7950*/  @P6 SEL R66, RZ, 0x1, !P0 ;  /* 0x00000001ff426807 */ /* 0x004fe20004000000 */
[----:B-1----:R-:W-:Y:S06]  /*7960*/  @!P6 BRA `(.L_x_111) ;  /* 0x00000000004ce947 */ /* 0x002fec0003800000 */
        /* <DEDUP_REMOVED lines=9> */
[----:B------:R-:W-:Y:S04]  /*7a00*/  SHF.L.U32 R5, R99, 0x1f, RZ ;  /* 0x0000001f63057819 */ /* 0x000fe800000006ff */
[----:B------:R-:W1:Y:S02]  /*7a10*/  SYNCS.PHASECHK.TRANS64.TRYWAIT P0, [R6+URZ+0xc0], R5 ;  /* 0x0000c005060075a7 */ /* 0x000e6400080011ff */
[----:B-1----:R-:W-:Y:S05]  /*7a20*/  @!P0 BRA `(.L_x_114) ;  /* 0x0000002400bc8947 */ /* 0x002fea0003800000 */
.L_x_113:
[----:B------:R-:W-:Y:S05]  /*7a30*/  BSYNC B0 ;  /* 0x0000000000007941 */ /* 0x000fea0003800000 */
.L_x_112:
[----:B------:R-:W-:Y:S02]  /*7a40*/  ISETP.NE.AND P0, PT, R67, RZ, PT ;  /* 0x000000ff4300720c */ /* 0x000fe40003f05270 */
[----:B------:R-:W-:Y:S11]  /*7a50*/  IADD3 R65, PT, PT, R65, 0x1, RZ ;  /* 0x0000000141417810 */ /* 0x000ff60007ffe0ff */
[----:B------:R2:W4:Y:S04]  /*7a60*/  @P0 LDS.128 R56, [R4] ;  /* 0x0000000004380984 */ /* 0x0005280000000c00 */
[----:B------:R2:W1:Y:S04]  /*7a70*/  @P0 LDS.128 R60, [R3+0x10] ;  /* 0x00001000033c0984 */ /* 0x0004680000000c00 */
[----:B------:R2:W1:Y:S04]  /*7a80*/  @P0 LDS.128 R68, [R2+0x20] ;  /* 0x0000200002440984 */ /* 0x0004680000000c00 */
[----:B------:R2:W1:Y:S02]  /*7a90*/  @P0 LDS.128 R76, [R0+0x30] ;  /* 0x00003000004c0984 */ /* 0x0004640000000c00 */
.L_x_111:
[----:B------:R-:W-:Y:S05]  /*7aa0*/  BSYNC B1 ;  /* 0x0000000000017941 */ /* 0x000fea0003800000 */
.L_x_110:
[----:B--2---:R-:W-:Y:S05]  /*7ab0*/  VIADD R0, R48, 0x40 ;  /* 0x0000004030007836 */ /* 0x004fea0000000000 */
[----:B------:R-:W-:Y:S04]  /*7ac0*/  SHF.R.U32.HI R0, RZ, 0x15, R0 ;  /* 0x00000015ff007819 */ /* 0x000fe80000011600 */
[----:B------:R-:W-:Y:S11]  /*7ad0*/  LOP3.LUT P0, RZ, R0, 0x3, R103, 0x48, !PT ;  /* 0x0000000300ff7812 */ /* 0x000ff60007804867 */
[----:B------:R-:W-:Y:S02]  /*7ae0*/  @!UPT UIADD3 URZ, UPT, UPT, URZ, URZ, URZ ;  /* 0x000000fffffff290 */ /* 0x000fe4000fffe0ff */
[----:B------:R-:W-:Y:S05]  /*7af0*/  @!P0 BRA `(.L_x_115) ;  /* 0x0000000000408947 */ /* 0x000fea0003800000 */
[----:B------:R-:W1:Y:S01]  /*7b00*/  LDCU.64 UR8, c[0x4][0x70] ;  /* 0x01000e00ff0877ac */ /* 0x000e620008000a00 */
[----:B------:R-:W-:Y:S01]  /*7b10*/  MOV R3, 0x0 ;  /* 0x0000000000037802 */ /* 0x000fe20000000f00 */
[----:B------:R-:W-:Y:S02]  /*7b20*/  HFMA2 R12, -RZ, RZ, 0, 5.9604644775390625e-08 ;  /* 0x00000001ff0c7431 */ /* 0x000fe400000001ff */
[----:B------:R-:W-:Y:S02]  /*7b30*/  IMAD.MOV.U32 R8, RZ, RZ, 0x192 ;  /* 0x00000192ff087424 */ /* 0x000fe400078e00ff */
[----:B------:R-:W-:Y:S01]  /*7b40*/  IMAD.MOV.U32 R13, RZ, RZ, RZ ;  /* 0x000000ffff0d7224 */ /* 0x000fe200078e00ff */
[----:B------:R-:W2:Y:S01]  /*7b50*/  LDCU.64 UR6, c[0x4][0x78] ;  /* 0x01000f00ff0677ac */ /* 0x000ea20008000a00 */
[----:B------:R-:W3:Y:S01]  /*7b60*/  LDC.64 R2, c[0x4][R3] ;  /* 0x0100000003027b82 */ /* 0x000ee20000000a00 */
[----:B------:R-:W5:Y:S01]  /*7b70*/  LDCU.64 UR4, c[0x4][0x10] ;  /* 0x01000200ff0477ac */ /* 0x000f620008000a00 */
[----:B-1----:R-:W-:Y:S01]  /*7b80*/  MOV R5, UR9 ;  /* 0x0000000900057c02 */ /* 0x002fe20008000f00 */
[----:B------:R-:W-:Y:S01]  /*7b90*/  IMAD.U32 R4, RZ, RZ, UR8 ;  /* 0x00000008ff047e24 */ /* 0x000fe2000f8e00ff */
[----:B--2---:R-:W-:Y:S01]  /*7ba0*/  MOV R7, UR7 ;  /* 0x0000000700077c02 */ /* 0x004fe20008000f00 */
[----:B------:R-:W-:Y:S01]  /*7bb0*/  IMAD.U32 R6, RZ, RZ, UR6 ;  /* 0x00000006ff067e24 */ /* 0x000fe2000f8e00ff */
[----:B-----5:R-:W-:Y:S01]  /*7bc0*/  MOV R11, UR5 ;  /* 0x00000005000b7c02 */ /* 0x020fe20008000f00 */
[----:B------:R-:W-:Y:S02]  /*7bd0*/  IMAD.U32 R10, RZ, RZ, UR4 ;  /* 0x00000004ff0a7e24 */ /* 0x000fe4000f8e00ff */
[----:B------:R-:W-:Y:S07]  /*7be0*/  LEPC R20, `(.L_x_115) ;  /* 0x000000001014794e */ /* 0x000fee0000000000 */
[----:B---34-:R-:W-:Y:S05]  /*7bf0*/  CALL.ABS.NOINC R2 ;  /* 0x0000000002007343 */ /* 0x018fea0003c00000 */
.L_x_115:
[----:B------:R-:W-:Y:S05]  /*7c00*/  WARPSYNC.ALL ;  /* 0x0000000000007948 */ /* 0x000fea0003800000 */
[----:B------:R-:W-:Y:S01]  /*7c10*/  R2UR UR4, R48 ;  /* 0x00000000300472ca */ /* 0x000fe200000e0000 */
[--C-:B----4-:R-:W-:Y:S01]  /*7c20*/  HADD2.F32 R50, -RZ, R56.reuse.H0_H0 ;  /* 0x20000038ff327230 */ /* 0x110fe20000004100 */
[----:B------:R-:W-:Y:S01]  /*7c30*/  ISETP.NE.AND P6, PT, R111, RZ, PT ;  /* 0x000000ff6f00720c */ /* 0x000fe20003fc5270 */
[----:B------:R-:W-:Y:S01]  /*7c40*/  HADD2.F32 R51, -RZ, R56.H1_H1 ;  /* 0x30000038ff337230 */ /* 0x000fe20000004100 */
[----:B------:R-:W-:Y:S01]  /*7c50*/  ISETP.NE.AND P0, PT, R102, RZ, PT ;  /* 0x000000ff6600720c */ /* 0x000fe20003f05270 */
[----:B------:R-:W-:Y:S01]  /*7c60*/  HADD2.F32 R52, -RZ, R57.H0_H0 ;  /* 0x20000039ff347230 */ /* 0x000fe20000004100 */
[----:B------:R-:W-:Y:S07]  /*7c70*/  BSSY.RECONVERGENT B0, `(.L_x_116) ;  /* 0x000008b000007945 */ /* 0x000fee0003800200 */
[----:B-1----:R-:W1:Y:S02]  /*7c80*/  LDTM.x32 R4, tmem[UR4+0x40] ;  /* 0x00004004000479ee */ /* 0x002e6400082c0000 */
[C---:B-1----:R-:W-:Y:S01]  /*7c90*/  FMUL R0, R47.reuse, R4 ;  /* 0x000000042f007220 */ /* 0x042fe20000400000 */
[C---:B------:R-:W-:Y:S01]  /*7ca0*/  FMUL R4, R47.reuse, R8 ;  /* 0x000000082f047220 */ /* 0x040fe20000400000 */
[C---:B------:R-:W-:Y:S01]  /*7cb0*/  FMUL R2, R47.reuse, R5 ;  /* 0x000000052f027220 */ /* 0x040fe20000400000 */
[----:B------:R-:W-:Y:S01]  /*7cc0*/  FMUL R8, R47, R12 ;  /* 0x0000000c2f087220 */ /* 0x000fe20000400000 */
[----:B------:R-:W-:Y:S01]  /*7cd0*/  FFMA R0, R49, R50, R0 ;  /* 0x0000003231007223 */ /* 0x000fe20000000000 */
[----:B------:R-:W-:Y:S01]  /*7ce0*/  FMUL R3, R47, R6 ;  /* 0x000000062f037220 */ /* 0x000fe20000400000 */
[----:B------:R-:W-:Y:S01]  /*7cf0*/  FFMA R2, R49, R51, R2 ;  /* 0x0000003331027223 */ /* 0x000fe20000000002 */
[--C-:B------:R-:W-:Y:S02]  /*7d00*/  HADD2.F32 R50, -RZ, R59.reuse.H0_H0 ;  /* 0x2000003bff327230 */ /* 0x100fe40000004100 */
[----:B------:R-:W-:Y:S01]  /*7d10*/  FMUL R5, R47, R9 ;  /* 0x000000092f057220 */ /* 0x000fe20000400000 */
[----:B------:R-:W-:Y:S01]  /*7d20*/  FFMA R3, R49, R52, R3 ;  /* 0x0000003431037223 */ /* 0x000fe20000000003 */
[----:B------:R-:W-:Y:S01]  /*7d30*/  HADD2.F32 R51, -RZ, R59.H1_H1 ;  /* 0x3000003bff337230 */ /* 0x000fe20000004100 */
[----:B------:R-:W-:Y:S01]  /*7d40*/  F2FP.F16.F32.PACK_AB R52, R2, R0 ;  /* 0x000000000234723e */ /* 0x000fe200000000ff */
[C---:B------:R-:W-:Y:S01]  /*7d50*/  FMUL R12, R47.reuse, R16 ;  /* 0x000000102f0c7220 */ /* 0x040fe20000400000 */
[C---:B------:R-:W-:Y:S01]  /*7d60*/  FMUL R6, R47.reuse, R10 ;  /* 0x0000000a2f067220 */ /* 0x040fe20000400000 */
[--C-:B------:R-:W-:Y:S02]  /*7d70*/  HADD2.F32 R0, -RZ, R60.reuse.H0_H0 ;  /* 0x2000003cff007230 */ /* 0x100fe40000004100 */
[C---:B------:R-:W-:Y:S01]  /*7d80*/  FMUL R9, R47.reuse, R13 ;  /* 0x0000000d2f097220 */ /* 0x040fe20000400000 */
[C---:B------:R-:W-:Y:S01]  /*7d90*/  FMUL R16, R47.reuse, R20 ;  /* 0x000000142f107220 */ /* 0x040fe20000400000 */
[----:B------:R-:W-:Y:S02]  /*7da0*/  HADD2.F32 R2, -RZ, R60.H1_H1 ;  /* 0x3000003cff027230 */ /* 0x000fe40000004100 */
[C---:B------:R-:W-:Y:S01]  /*7db0*/  FMUL R10, R47.reuse, R14 ;  /* 0x0000000e2f0a7220 */ /* 0x040fe20000400000 */
        /* <DEDUP_REMOVED lines=14> */
[--C-:B------:R-:W-:Y:S02]  /*7ea0*/  HADD2.F32 R33, -RZ, R58.reuse.H0_H0 ;  /* 0x2000003aff217230 */ /* 0x100fe40000004100 */
[----:B------:R-:W-:Y:S01]  /*7eb0*/  FMUL R30, R47, R34 ;  /* 0x000000222f1e7220 */ /* 0x000fe20000400000 */
[----:B------:R-:W-:Y:S02]  /*7ec0*/  HADD2.F32 R34, -RZ, R58.H1_H1 ;  /* 0x3000003aff227230 */ /* 0x000fe40000004100 */
[----:B------:R-:W-:Y:S01]  /*7ed0*/  FFMA R7, R49, R32, R7 ;  /* 0x0000002031077223 */ /* 0x000fe20000000007 */
[----:B------:R-:W-:Y:S01]  /*7ee0*/  FMUL R11, R47, R11 ;  /* 0x0000000b2f0b7220 */ /* 0x000fe20000400000 */
[----:B------:R-:W-:Y:S01]  /*7ef0*/  FFMA R4, R49, R33, R4 ;  /* 0x0000002131047223 */ /* 0x000fe20000000004 */
[----:B------:R-:W-:Y:S01]  /*7f00*/  FMUL R15, R47, R15 ;  /* 0x0000000f2f0f7220 */ /* 0x000fe20000400000 */
[C---:B------:R-:W-:Y:S01]  /*7f10*/  FFMA R5, R49.reuse, R34, R5 ;  /* 0x0000002231057223 */ /* 0x040fe20000000005 */
[----:B------:R-:W-:Y:S01]  /*7f20*/  FFMA R6, R49, R50, R6 ;  /* 0x0000003231067223 */ /* 0x000fe20000000006 */
[----:B------:R-:W-:Y:S01]  /*7f30*/  F2FP.F16.F32.PACK_AB R53, R7, R3 ;  /* 0x000000030735723e */ /* 0x000fe200000000ff */
[C---:B------:R-:W-:Y:S01]  /*7f40*/  FFMA R11, R49.reuse, R51, R11 ;  /* 0x00000033310b7223 */ /* 0x040fe2000000000b */
[C---:B------:R-:W-:Y:S01]  /*7f50*/  FFMA R8, R49.reuse, R0, R8 ;  /* 0x0000000031087223 */ /* 0x040fe20000000008 */
[--C-:B------:R-:W-:Y:S02]  /*7f60*/  HADD2.F32 R3, -RZ, R61.reuse.H0_H0 ;  /* 0x2000003dff037230 */ /* 0x100fe40000004100 */
[----:B------:R-:W-:Y:S01]  /*7f70*/  FFMA R9, R49, R2, R9 ;  /* 0x0000000231097223 */ /* 0x000fe20000000009 */
[----:B------:R-:W-:Y:S02]  /*7f80*/  HADD2.F32 R0, -RZ, R61.H1_H1 ;  /* 0x3000003dff007230 */ /* 0x000fe40000004100 */
[----:B------:R-:W-:Y:S01]  /*7f90*/  FMUL R19, R47, R19 ;  /* 0x000000132f137220 */ /* 0x000fe20000400000 */
[--C-:B------:R-:W-:Y:S02]  /*7fa0*/  HADD2.F32 R2, -RZ, R62.reuse.H0_H0 ;  /* 0x2000003eff027230 */ /* 0x100fe40000004100 */
[C---:B------:R-:W-:Y:S01]  /*7fb0*/  FFMA R10, R49.reuse, R3, R10 ;  /* 0x00000003310a7223 */ /* 0x040fe2000000000a */
[--C-:B------:R-:W-:Y:S02]  /*7fc0*/  HADD2.F32 R3, -RZ, R63.reuse.H0_H0 ;  /* 0x2000003fff037230 */ /* 0x100fe40000004100 */
[C---:B------:R-:W-:Y:S01]  /*7fd0*/  FFMA R15, R49.reuse, R0, R15 ;  /* 0x00000000310f7223 */ /* 0x040fe2000000000f */
[----:B------:R-:W-:Y:S02]  /*7fe0*/  HADD2.F32 R0, -RZ, R62.H1_H1 ;  /* 0x3000003eff007230 */ /* 0x000fe40000004100 */
[----:B------:R-:W-:Y:S01]  /*7ff0*/  FFMA R12, R49, R2, R12 ;  /* 0x00000002310c7223 */ /* 0x000fe2000000000c */
[--C-:B------:R-:W-:Y:S02]  /*8000*/  HADD2.F32 R2, -RZ, R68.reuse.H0_H0 ;  /* 0x20000044ff027230 */ /* 0x100fe40000004100 */
[C---:B------:R-:W-:Y:S01]  /*8010*/  FMUL R23, R47.reuse, R23 ;  /* 0x000000172f177220 */ /* 0x040fe20000400000 */
[----:B------:R-:W-:Y:S01]  /*8020*/  FMUL R27, R47, R27 ;  /* 0x0000001b2f1b7220 */ /* 0x000fe20000400000 */
[C---:B------:R-:W-:Y:S01]  /*8030*/  FFMA R13, R49.reuse, R0, R13 ;  /* 0x00000000310d7223 */ /* 0x040fe2000000000d */
[----:B------:R-:W-:Y:S02]  /*8040*/  HADD2.F32 R0, -RZ, R63.H1_H1 ;  /* 0x3000003fff007230 */ /* 0x000fe40000004100 */
[----:B------:R-:W-:Y:S01]  /*8050*/  FFMA R14, R49, R3, R14 ;  /* 0x00000003310e7223 */ /* 0x000fe2000000000e */
[----:B------:R-:W-:Y:S01]  /*8060*/  HADD2.F32 R3, -RZ, R68.H1_H1 ;  /* 0x30000044ff037230 */ /* 0x000fe20000004100 */
[----:B------:R-:W-:Y:S01]  /*8070*/  F2FP.F16.F32.PACK_AB R54, R5, R4 ;  /* 0x000000040536723e */ /* 0x000fe200000000ff */
[----:B------:R-:W-:Y:S01]  /*8080*/  FMUL R31, R47, R31 ;  /* 0x0000001f2f1f7220 */ /* 0x000fe20000400000 */
[C---:B------:R-:W-:Y:S01]  /*8090*/  FFMA R19, R49.reuse, R0, R19 ;  /* 0x0000000031137223 */ /* 0x040fe20000000013 */
[--C-:B------:R-:W-:Y:S02]  /*80a0*/  HADD2.F32 R0, -RZ, R69.reuse.H0_H0 ;  /* 0x20000045ff007230 */ /* 0x100fe40000004100 */
[C---:B------:R-:W-:Y:S01]  /*80b0*/  FFMA R16, R49.reuse, R2, R16 ;  /* 0x0000000231107223 */ /* 0x040fe20000000010 */
[----:B------:R-:W-:Y:S01]  /*80c0*/  FFMA R17, R49, R3, R17 ;  /* 0x0000000331117223 */ /* 0x000fe20000000011 */
[----:B------:R-:W-:Y:S01]  /*80d0*/  HADD2.F32 R2, -RZ, R69.H1_H1 ;  /* 0x30000045ff027230 */ /* 0x000fe20000004100 */
[----:B------:R-:W-:Y:S01]  /*80e0*/  F2FP.F16.F32.PACK_AB R55, R11, R6 ;  /* 0x000000060b37723e */ /* 0x000fe200000000ff */
[----:B------:R-:W-:Y:S01]  /*80f0*/  FFMA R18, R49, R0, R18 ;  /* 0x0000000031127223 */ /* 0x000fe20000000012 */
[--C-:B------:R-:W-:Y:S01]  /*8100*/  HADD2.F32 R0, -RZ, R70.reuse.H0_H0 ;  /* 0x20000046ff007230 */ /* 0x100fe20000004100 */
[----:B------:R-:W-:Y:S01]  /*8110*/  F2FP.F16.F32.PACK_AB R8, R9, R8 ;  /* 0x000000080908723e */ /* 0x000fe200000000ff */
[C---:B------:R-:W-:Y:S01]  /*8120*/  FFMA R23, R49.reuse, R2, R23 ;  /* 0x0000000231177223 */ /* 0x040fe20000000017 */
[----:B------:R1:W-:Y:S01]  /*8130*/  STS.128 [R100+0x4000], R52 ;  /* 0x0040003464007388 */ /* 0x0003e20000000c00 */
[----:B------:R-:W-:Y:S02]  /*8140*/  HADD2.F32 R2, -RZ, R70.H1_H1 ;  /* 0x30000046ff027230 */ /* 0x000fe40000004100 */
[----:B------:R-:W-:Y:S01]  /*8150*/  FFMA R20, R49, R0, R20 ;  /* 0x0000000031147223 */ /* 0x000fe20000000014 */
[--C-:B------:R-:W-:Y:S01]  /*8160*/  HADD2.F32 R3, -RZ, R71.reuse.H0_H0 ;  /* 0x20000047ff037230 */ /* 0x100fe20000004100 */
[----:B------:R-:W-:Y:S01]  /*8170*/  F2FP.F16.F32.PACK_AB R9, R15, R10 ;  /* 0x0000000a0f09723e */ /* 0x000fe200000000ff */
[----:B------:R-:W-:Y:S02]  /*8180*/  HADD2.F32 R0, -RZ, R71.H1_H1 ;  /* 0x30000047ff007230 */ /* 0x000fe40000004100 */
[C---:B------:R-:W-:Y:S01]  /*8190*/  FFMA R21, R49.reuse, R2, R21 ;  /* 0x0000000231157223 */ /* 0x040fe20000000015 */
[--C-:B------:R-:W-:Y:S02]  /*81a0*/  HADD2.F32 R2, -RZ, R76.reuse.H0_H0 ;  /* 0x2000004cff027230 */ /* 0x100fe40000004100 */
[C---:B------:R-:W-:Y:S01]  /*81b0*/  FFMA R22, R49.reuse, R3, R22 ;  /* 0x0000000331167223 */ /* 0x040fe20000000016 */
[--C-:B------:R-:W-:Y:S02]  /*81c0*/  HADD2.F32 R3, -RZ, R77.reuse.H0_H0 ;  /* 0x2000004dff037230 */ /* 0x100fe40000004100 */
[----:B------:R-:W-:Y:S01]  /*81d0*/  FFMA R27, R49, R0, R27 ;  /* 0x00000000311b7223 */ /* 0x000fe2000000001b */
[----:B------:R-:W-:Y:S01]  /*81e0*/  HADD2.F32 R0, -RZ, R76.H1_H1 ;  /* 0x3000004cff007230 */ /* 0x000fe20000004100 */
[----:B------:R-:W-:Y:S01]  /*81f0*/  F2FP.F16.F32.PACK_AB R10, R13, R12 ;  /* 0x0000000c0d0a723e */ /* 0x000fe200000000ff */
[----:B------:R-:W-:Y:S01]  /*8200*/  FFMA R24, R49, R2, R24 ;  /* 0x0000000231187223 */ /* 0x000fe20000000018 */
[----:B------:R-:W-:Y:S01]  /*8210*/  F2FP.F16.F32.PACK_AB R11, R19, R14 ;  /* 0x0000000e130b723e */ /* 0x000fe200000000ff */
[--C-:B------:R-:W-:Y:S02]  /*8220*/  HADD2.F32 R2, -RZ, R78.reuse.H0_H0 ;  /* 0x2000004eff027230 */ /* 0x100fe40000004100 */
[C---:B------:R-:W-:Y:S01]  /*8230*/  FFMA R25, R49.reuse, R0, R25 ;  /* 0x0000000031197223 */ /* 0x040fe20000000019 */
[----:B------:R-:W-:Y:S02]  /*8240*/  HADD2.F32 R0, -RZ, R77.H1_H1 ;  /* 0x3000004dff007230 */ /* 0x000fe40000004100 */
[----:B------:R-:W-:Y:S01]  /*8250*/  FFMA R26, R49, R3, R26 ;  /* 0x00000003311a7223 */ /* 0x000fe2000000001a */
[----:B------:R1:W-:Y:S01]  /*8260*/  STS.128 [R105+0x4010], R8 ;  /* 0x0040100869007388 */ /* 0x0003e20000000c00 */
[----:B------:R-:W-:Y:S01]  /*8270*/  HADD2.F32 R3, -RZ, R78.H1_H1 ;  /* 0x3000004eff037230 */ /* 0x000fe20000004100 */
[----:B------:R-:W-:Y:S01]  /*8280*/  F2FP.F16.F32.PACK_AB R16, R17, R16 ;  /* 0x000000101110723e */ /* 0x000fe200000000ff */
[--C-:B------:R-:W-:Y:S01]  /*8290*/  HADD2.F32 R4, -RZ, R79.reuse.H0_H0 ;  /* 0x2000004fff047230 */ /* 0x100fe20000004100 */
[----:B------:R-:W-:Y:S01]  /*82a0*/  F2FP.F16.F32.PACK_AB R17, R23, R18 ;  /* 0x000000121711723e */ /* 0x000fe200000000ff */
[----:B------:R-:W-:Y:S02]  /*82b0*/  HADD2.F32 R5, -RZ, R79.H1_H1 ;  /* 0x3000004fff057230 */ /* 0x000fe40000004100 */
        /* <DEDUP_REMOVED lines=12> */
[----:B------:R-:W-:Y:S02]  /*8380*/  F2FP.F16.F32.PACK_AB R27, R35, R30 ;  /* 0x0000001e231b723e */ /* 0x000fe400000000ff */
[----:B------:R-:W-:Y:S02]  /*8390*/  MOV R0, UR40 ;  /* 0x0000002800007c02 */ /* 0x000fe40008000f00 */
[----:B------:R-:W-:Y:S01]  /*83a0*/  LEA R2, R65, UR50, 0x3 ;  /* 0x0000003241027c11 */ /* 0x000fe2000f8e18ff */
[----:B------:R1:W-:Y:S01]  /*83b0*/  STS.128 [R112+0x4030], R24 ;  /* 0x0040301870007388 */ /* 0x0003e20000000c00 */
[----:B------:R-:W-:Y:S02]  /*83c0*/  @P6 LEA R0, R0, UR50, 0x3 ;  /* 0x0000003200006c11 */ /* 0x000fe4000f8e18ff */
[----:B------:R-:W-:Y:S02]  /*83d0*/  @P6 SHF.L.U32 R3, R99, 0x1f, RZ ;  /* 0x0000001f63036819 */ /* 0x000fe400000006ff */
[----:B------:R-:W-:Y:S01]  /*83e0*/  @P6 IADD3 R0, PT, PT, R0, 0xe0, RZ ;  /* 0x000000e000006810 */ /* 0x000fe20007ffe0ff */
[----:B------:R-:W-:Y:S01]  /*83f0*/  @!PT LDS RZ, [RZ] ;  /* 0x00000000fffff984 */ /* 0x000fe20000000800 */
[----:B------:R-:W-:Y:S01]  /*8400*/  @!PT LDS RZ, [RZ] ;  /* 0x00000000fffff984 */ /* 0x000fe20000000800 */
[----:B------:R-:W-:Y:S01]  /*8410*/  @!PT LDS RZ, [RZ] ;  /* 0x00000000fffff984 */ /* 0x000fe20000000800 */
[----:B------:R-:W-:Y:S01]  /*8420*/  @!PT LDS RZ, [RZ] ;  /* 0x00000000fffff984 */ /* 0x000fe20000000800 */
[----:B------:R2:W-:Y:S06]  /*8430*/  MEMBAR.ALL.CTA ;  /* 0x0000000000007992 */ /* 0x0005ec0000008000 */
[----:B--2---:R-:W2:Y:S01]  /*8440*/  FENCE.VIEW.ASYNC.S ;  /* 0x00000000000073c6 */ /* 0x004ea20000000000 */
[----:B------:R-:W-:Y:S01]  /*8450*/  @P6 PRMT R0, R113, 0x654, R0 ;  /* 0x0000065471006816 */ /* 0x000fe20000000000 */
[----:B--2---:R-:W-:Y:S06]  /*8460*/  BAR.SYNC.DEFER_BLOCKING 0x1, 0x80 ;  /* 0x0042000000007b1d */ /* 0x004fec0000010000 */
        /* <DEDUP_REMOVED lines=10> */
[----:B--2---:R-:W-:Y:S04]  /*8510*/  DEPBAR.LE SB0, 0x1 ;  /* 0x000080400000791a */ /* 0x004fe80000000000 */
.L_x_117:
[----:B------:R-:W-:Y:S05]  /*8520*/  BSYNC.RECONVERGENT B0 ;  /* 0x0000000000007941 */ /* 0x000fea0003800200 */
.L_x_116:
[----:B------:R-:W-:Y:S01]  /*8530*/  BAR.SYNC.DEFER_BLOCKING 0x1, 0x80 ;  /* 0x0042000000007b1d */ /* 0x000fe20000010000 */
[----:B------:R-:W-:Y:S04]  /*8540*/  UIADD3 UR56, UPT, UPT, UR40, 0x1, URZ ;  /* 0x0000000128387890 */ /* 0x000fe8000fffe0ff */
[----:B------:R-:W-:Y:S04]  /*8550*/  UISETP.NE.AND UP0, UPT, UR56, 0x4, UPT ;  /* 0x000000043800788c */ /* 0x000fe8000bf05270 */
[----:B------:R-:W-:Y:S01]  /*8560*/  USEL UR56, UR56, URZ, UP0 ;  /* 0x000000ff38387287 */ /* 0x000fe20008000000 */
[----:B------:R2:W-:Y:S01]  /*8570*/  @P6 SYNCS.ARRIVE.TRANS64.RED.A1T0 RZ, [R0+URZ], RZ ;  /* 0x000000ff00ff69a7 */ /* 0x0005e200081004ff */
[----:B------:R-:W-:Y:S01]  /*8580*/  BSSY B1, `(.L_x_118) ;  /* 0x0000017000017945 */ /* 0x000fe20003800000 */
[----:B------:R-:W4:Y:S02]  /*8590*/  @P6 SYNCS.PHASECHK.TRANS64.TRYWAIT P0, [R2+URZ+0xc0], R3 ;  /* 0x0000c003020065a7 */ /* 0x000f2400080011ff */
[----:B----4-:R-:W-:Y:S01]  /*85a0*/  @P6 SEL R66, RZ, 0x1, !P0 ;  /* 0x00000001ff426807 */ /* 0x010fe20004000000 */
[----:B--2---:R-:W-:Y:S06]  /*85b0*/  @!P6 BRA `(.L_x_119) ;  /* 0x00000000004ce947 */ /* 0x004fec0003800000 */
        /* <DEDUP_REMOVED lines=10> */
[----:B------:R-:W2:Y:S02]  /*8660*/  SYNCS.PHASECHK.TRANS64.TRYWAIT P0, [R2+URZ+0xc0], R5 ;  /* 0x0000c005020075a7 */ /* 0x000ea400080011ff */
[----:B--2---:R-:W-:Y:S05]  /*8670*/  @!P0 BRA `(.L_x_122) ;  /* 0x0000001800bc8947 */ /* 0x004fea0003800000 */
.L_x_121:
[----:B------:R-:W-:Y:S05]  /*8680*/  BSYNC B0 ;  /* 0x0000000000007941 */ /* 0x000fea0003800000 */
.L_x_120:
[----:B------:R-:W-:Y:S11]  /*8690*/  ISETP.NE.AND P0, PT, R67, RZ, PT ;  /* 0x000000ff4300720c */ /* 0x000ff60003f05270 */
[----:B------:R-:W-:Y:S02]  /*86a0*/  @!UPT UIADD3 URZ, UPT, UPT, URZ, URZ, URZ ;  /* 0x000000fffffff290 */ /* 0x000fe4000fffe0ff */
[----:B------:R4:W1:Y:S04]  /*86b0*/  @P0 LDS.128 R56, [R4] ;  /* 0x0000000004380984 */ /* 0x0008680000000c00 */
[----:B------:R4:W1:Y:S04]  /*86c0*/  @P0 LDS.128 R60, [R3+0x10] ;  /* 0x00001000033c0984 */ /* 0x0008680000000c00 */
[----:B------:R4:W1:Y:S04]  /*86d0*/  @P0 LDS.128 R68, [R0+0x20] ;  /* 0x0000200000440984 */ /* 0x0008680000000c00 */
[----:B------:R4:W1:Y:S02]  /*86e0*/  @P0 LDS.128 R76, [R65+0x30] ;  /* 0x00003000414c0984 */ /* 0x0008640000000c00 */
.L_x_119:
[----:B------:R-:W-:Y:S05]  /*86f0*/  BSYNC B1 ;  /* 0x0000000000017941 */ /* 0x000fea0003800000 */
.L_x_118:
[----:B----4-:R-:W-:Y:S05]  /*8700*/  VIADD R0, R48, 0x60 ;  /* 0x0000006030007836 */ /* 0x010fea0000000000 */
[----:B------:R-:W-:Y:S04]  /*8710*/  SHF.R.U32.HI R0, RZ, 0x15, R0 ;  /* 0x00000015ff007819 */ /* 0x000fe80000011600 */
[----:B------:R-:W-:Y:S11]  /*8720*/  LOP3.LUT P0, RZ, R0, 0x3, R103, 0x48, !PT ;  /* 0x0000000300ff7812 */ /* 0x000ff60007804867 */
[----:B------:R-:W-:Y:S02]  /*8730*/  @!UPT UIADD3 URZ, UPT, UPT, URZ, URZ, URZ ;  /* 0x000000fffffff290 */ /* 0x000fe4000fffe0ff */
[----:B------:R-:W-:Y:S05]  /*8740*/  @!P0 BRA `(.L_x_123) ;  /* 0x0000000000408947 */ /* 0x000fea0003800000 */
[----:B------:R-:W4:Y:S01]  /*8750*/  LDCU.64 UR8, c[0x4][0x70] ;  /* 0x01000e00ff0877ac */ /* 0x000f220008000a00 */
[----:B------:R-:W-:Y:S01]  /*8760*/  MOV R3, 0x0 ;  /* 0x0000000000037802 */ /* 0x000fe20000000f00 */
[----:B------:R-:W-:Y:S02]  /*8770*/  HFMA2 R12, -RZ, RZ, 0, 5.9604644775390625e-08 ;  /* 0x00000001ff0c7431 */ /* 0x000fe400000001ff */
[----:B-1----:R-:W-:Y:S02]  /*8780*/  IMAD.MOV.U32 R8, RZ, RZ, 0x192 ;  /* 0x00000192ff087424 */ /* 0x002fe400078e00ff */
[----:B------:R-:W-:Y:S01]  /*8790*/  IMAD.MOV.U32 R13, RZ, RZ, RZ ;  /* 0x000000ffff0d7224 */ /* 0x000fe200078e00ff */
[----:B------:R-:W1:Y:S01]  /*87a0*/  LDCU.64 UR6, c[0x4][0x78] ;  /* 0x01000f00ff0677ac */ /* 0x000e620008000a00 */
[----:B--2---:R-:W2:Y:S01]  /*87b0*/  LDC.64 R2, c[0x4][R3] ;  /* 0x0100000003027b82 */ /* 0x004ea20000000a00 */
[----:B------:R-:W5:Y:S01]  /*87c0*/  LDCU.64 UR4, c[0x4][0x10] ;  /* 0x01000200ff0477ac */ /* 0x000f620008000a00 */
[----:B----4-:R-:W-:Y:S01]  /*87d0*/  MOV R5, UR9 ;  /* 0x0000000900057c02 */ /* 0x010fe20008000f00 */
[----:B------:R-:W-:Y:S01]  /*87e0*/  IMAD.U32 R4, RZ, RZ, UR8 ;  /* 0x00000008ff047e24 */ /* 0x000fe2000f8e00ff */
[----:B-1----:R-:W-:Y:S01]  /*87f0*/  MOV R7, UR7 ;  /* 0x0000000700077c02 */ /* 0x002fe20008000f00 */
[----:B------:R-:W-:Y:S01]  /*8800*/  IMAD.U32 R6, RZ, RZ, UR6 ;  /* 0x00000006ff067e24 */ /* 0x000fe2000f8e00ff */
[----:B-----5:R-:W-:Y:S01]  /*8810*/  MOV R11, UR5 ;  /* 0x00000005000b7c02 */ /* 0x020fe20008000f00 */
[----:B------:R-:W-:Y:S02]  /*8820*/  IMAD.U32 R10, RZ, RZ, UR4 ;  /* 0x00000004ff0a7e24 */ /* 0x000fe4000f8e00ff */
[----:B------:R-:W-:Y:S07]  /*8830*/  LEPC R20, `(.L_x_123) ;  /* 0x000000001014794e */ /* 0x000fee0000000000 */
[----:B--23--:R-:W-:Y:S05]  /*8840*/  CALL.ABS.NOINC R2 ;  /* 0x0000000002007343 */ /* 0x00cfea0003c00000 */
.L_x_123:
[----:B------:R-:W-:Y:S01]  /*8850*/  ISETP.NE.AND P0, PT, R102, RZ, PT ;  /* 0x000000ff6600720c */ /* 0x000fe20003f05270 */
[----:B------:R-:W-:Y:S05]  /*8860*/  WARPSYNC.ALL ;  /* 0x0000000000007948 */ /* 0x000fea0003800000 */
[----:B------:R-:W-:Y:S01]  /*8870*/  R2UR UR4, R48 ;  /* 0x00000000300472ca */ /* 0x000fe200000e0000 */
[--C-:B-1----:R-:W-:Y:S01]  /*8880*/  HADD2.F32 R0, -RZ, R56.reuse.H0_H0 ;  /* 0x20000038ff007230 */ /* 0x102fe20000004100 */
[----:B------:R-:W-:Y:S01]  /*8890*/  R2UR UR5, R64 ;  /* 0x00000000400572ca */ /* 0x000fe200000e0000 */
[----:B--2---:R-:W-:Y:S01]  /*88a0*/  HADD2.F32 R2, -RZ, R56.H1_H1 ;  /* 0x30000038ff027230 */ /* 0x004fe20000004100 */
[----:B------:R-:W-:Y:S01]  /*88b0*/  BSSY.RECONVERGENT B0, `(.L_x_124) ;  /* 0x000008a000007945 */ /* 0x000fe20003800200 */
[--C-:B------:R-:W-:Y:S02]  /*88c0*/  HADD2.F32 R3, -RZ, R57.reuse.H0_H0 ;  /* 0x20000039ff037230 */ /* 0x100fe40000004100 */
[----:B------:R-:W-:Y:S02]  /*88d0*/  HADD2.F32 R48, -RZ, R57.H1_H1 ;  /* 0x30000039ff307230 */ /* 0x000fe40000004100 */
[--C-:B------:R-:W-:Y:S02]  /*88e0*/  HADD2.F32 R50, -RZ, R58.reuse.H0_H0 ;  /* 0x2000003aff327230 */ /* 0x100fe40000004100 */
[----:B------:R-:W-:Y:S02]  /*88f0*/  HADD2.F32 R51, -RZ, R58.H1_H1 ;  /* 0x3000003aff337230 */ /* 0x000fe40000004100 */
[----:B------:R-:W1:Y:S01]  /*8900*/  LDTM.x32 R4, tmem[UR4+0x60] ;  /* 0x00006004000479ee */ /* 0x000e6200082c0000 */
[----:B------:R-:W-:Y:S01]  /*8910*/  NOP ;  /* 0x0000000000007918 */ /* 0x000fe20000000000 */
[----:B------:R-:W-:Y:S01]  /*8920*/  UIADD3 UR5, UPT, UPT, UR5, 0x130, URZ ;  /* 0x0000013005057890 */ /* 0x000fe2000fffe0ff */
[--C-:B------:R-:W-:Y:S02]  /*8930*/  HADD2.F32 R52, -RZ, R59.reuse.H0_H0 ;  /* 0x2000003bff347230 */ /* 0x100fe40000004100 */
[----:B------:R-:W-:Y:S01]  /*8940*/  HADD2.F32 R53, -RZ, R59.H1_H1 ;  /* 0x3000003bff357230 */ /* 0x000fe20000004100 */
[----:B------:R-:W-:Y:S01]  /*8950*/  UPRMT UR5, UR45, 0x654, UR5 ;  /* 0x000006542d057896 */ /* 0x000fe20008000005 */
[--C-:B------:R-:W-:Y:S02]  /*8960*/  HADD2.F32 R54, -RZ, R60.reuse.H0_H0 ;  /* 0x2000003cff367230 */ /* 0x100fe40000004100 */
[----:B------:R-:W-:Y:S02]  /*8970*/  HADD2.F32 R55, -RZ, R60.H1_H1 ;  /* 0x3000003cff377230 */ /* 0x000fe40000004100 */
[--C-:B------:R-:W-:Y:S02]  /*8980*/  HADD2.F32 R56, -RZ, R61.reuse.H0_H0 ;  /* 0x2000003dff387230 */ /* 0x100fe40000004100 */
[----:B------:R-:W-:Y:S02]  /*8990*/  HADD2.F32 R57, -RZ, R61.H1_H1 ;  /* 0x3000003dff397230 */ /* 0x000fe40000004100 */
[----:B-1----:R-:W-:Y:S01]  /*89a0*/  SYNCS.ARRIVE.TRANS64.RED.A1T0 RZ, [UR5], RZ ;  /* 0x000000ffffff79a7 */ /* 0x002fe20008100405 */
[--C-:B------:R-:W-:Y:S02]  /*89b0*/  HADD2.F32 R58, -RZ, R62.reuse.H0_H0 ;  /* 0x2000003eff3a7230 */ /* 0x100fe40000004100 */
[----:B------:R-:W-:Y:S02]  /*89c0*/  HADD2.F32 R59, -RZ, R62.H1_H1 ;  /* 0x3000003eff3b7230 */ /* 0x000fe40000004100 */
[--C-:B------:R-:W-:Y:S02]  /*89d0*/  HADD2.F32 R60, -RZ, R63.reuse.H0_H0 ;  /* 0x2000003fff3c7230 */ /* 0x100fe40000004100 */
[----:B------:R-:W-:Y:S02]  /*89e0*/  HADD2.F32 R61, -RZ, R63.H1_H1 ;  /* 0x3000003fff3d7230 */ /* 0x000fe40000004100 */
[C---:B------:R-:W-:Y:S01]  /*89f0*/  FMUL R4, R47.reuse, R4 ;  /* 0x000000042f047220 */ /* 0x040fe20000400000 */
[C---:B------:R-:W-:Y:S01]  /*8a00*/  FMUL R5, R47.reuse, R5 ;  /* 0x000000052f057220 */ /* 0x040fe20000400000 */
[C---:B------:R-:W-:Y:S01]  /*8a10*/  FMUL R6, R47.reuse, R6 ;  /* 0x000000062f067220 */ /* 0x040fe20000400000 */
[----:B------:R-:W-:Y:S01]  /*8a20*/  FMUL R7, R47, R7 ;  /* 0x000000072f077220 */ /* 0x000fe20000400000 */
[C---:B------:R-:W-:Y:S01]  /*8a30*/  FFMA R4, R49.reuse, R0, R4 ;  /* 0x0000000031047223 */ /* 0x040fe20000000004 */
[C---:B------:R-:W-:Y:S01]  /*8a40*/  FFMA R5, R49.reuse, R2, R5 ;  /* 0x0000000231057223 */ /* 0x040fe20000000005 */
[C---:B------:R-:W-:Y:S01]  /*8a50*/  FFMA R6, R49.reuse, R3, R6 ;  /* 0x0000000331067223 */ /* 0x040fe20000000006 */
[----:B------:R-:W-:Y:S01]  /*8a60*/  FFMA R7, R49, R48, R7 ;  /* 0x0000003031077223 */ /* 0x000fe20000000007 */
[C---:B------:R-:W-:Y:S01]  /*8a70*/  FMUL R8, R47.reuse, R8 ;  /* 0x000000082f087220 */ /* 0x040fe20000400000 */
[----:B------:R-:W-:Y:S01]  /*8a80*/  FMUL R9, R47, R9 ;  /* 0x000000092f097220 */ /* 0x000fe20000400000 */
[----:B------:R-:W-:Y:S01]  /*8a90*/  F2FP.F16.F32.PACK_AB R4, R5, R4 ;  /* 0x000000040504723e */ /* 0x000fe200000000ff */
[----:B------:R-:W-:Y:S01]  /*8aa0*/  FMUL R0, R47, R10 ;  /* 0x0000000a2f007220 */ /* 0x000fe20000400000 */
[----:B------:R-:W-:Y:S01]  /*8ab0*/  F2FP.F16.F32.PACK_AB R5, R7, R6 ;  /* 0x000000060705723e */ /* 0x000fe200000000ff */
[C---:B------:R-:W-:Y:S01]  /*8ac0*/  FFMA R8, R49.reuse, R50, R8 ;  /* 0x0000003231087223 */ /* 0x040fe20000000008 */
[C---:B------:R-:W-:Y:S01]  /*8ad0*/  FFMA R9, R49.reuse, R51, R9 ;  /* 0x0000003331097223 */ /* 0x040fe20000000009 */
[----:B------:R-:W-:Y:S01]  /*8ae0*/  FFMA R0, R49, R52, R0 ;  /* 0x0000003431007223 */ /* 0x000fe20000000000 */
[C---:B------:R-:W-:Y:S01]  /*8af0*/  FMUL R2, R47.reuse, R11 ;  /* 0x0000000b2f027220 */ /* 0x040fe20000400000 */
[C---:B------:R-:W-:Y:S01]  /*8b00*/  FMUL R3, R47.reuse, R12 ;  /* 0x0000000c2f037220 */ /* 0x040fe20000400000 */
[----:B------:R-:W-:Y:S01]  /*8b10*/  FMUL R10, R47, R13 ;  /* 0x0000000d2f0a7220 */ /* 0x000fe20000400000 */
[----:B------:R-:W-:Y:S01]  /*8b20*/  F2FP.F16.F32.PACK_AB R6, R9, R8 ;  /* 0x000000080906723e */ /* 0x000fe200000000ff */
[C---:B------:R-:W-:Y:S01]  /*8b30*/  FFMA R2, R49.reuse, R53, R2 ;  /* 0x0000003531027223 */ /* 0x040fe20000000002 */
[C---:B------:R-:W-:Y:S01]  /*8b40*/  FFMA R3, R49.reuse, R54, R3 ;  /* 0x0000003631037223 */ /* 0x040fe20000000003 */
[----:B------:R-:W-:Y:S01]  /*8b50*/  FFMA R10, R49, R55, R10 ;  /* 0x00000037310a7223 */ /* 0x000fe2000000000a */
[C---:B------:R-:W-:Y:S01]  /*8b60*/  FMUL R11, R47.reuse, R14 ;  /* 0x0000000e2f0b7220 */ /* 0x040fe20000400000 */
        /* <DEDUP_REMOVED lines=8> */
[----:B------:R-:W-:Y:S01]  /*8bf0*/  F2FP.F16.F32.PACK_AB R7, R2, R0 ;  /* 0x000000000207723e */ /* 0x000fe200000000ff */
[----:B------:R-:W-:Y:S01]  /*8c00*/  FFMA R12, R49, R58, R12 ;  /* 0x0000003a310c7223 */ /* 0x000fe2000000000c */
[----:B------:R-:W-:Y:S02]  /*8c10*/  HADD2.F32 R63, -RZ, R68.H1_H1 ;  /* 0x30000044ff3f7230 */ /* 0x000fe40000004100 */
[----:B------:R-:W-:Y:S01]  /*8c20*/  FMUL R16, R47, R20 ;  /* 0x000000142f107220 */ /* 0x000fe20000400000 */
[----:B------:R-:W-:Y:S01]  /*8c30*/  FFMA R13, R49, R59, R13 ;  /* 0x0000003b310d7223 */ /* 0x000fe2000000000d */
[----:B------:R1:W-:Y:S01]  /*8c40*/  STS.128 [R100+0x6000], R4 ;  /* 0x0060000464007388 */ /* 0x0003e20000000c00 */
[--C-:B------:R-:W-:Y:S02]  /*8c50*/  HADD2.F32 R64, -RZ, R69.reuse.H0_H0 ;  /* 0x20000045ff407230 */ /* 0x100fe40000004100 */
[----:B------:R-:W-:Y:S01]  /*8c60*/  FMUL R17, R47, R21 ;  /* 0x000000152f117220 */ /* 0x000fe20000400000 */
[----:B------:R-:W-:Y:S01]  /*8c70*/  FFMA R14, R49, R60, R14 ;  /* 0x0000003c310e7223 */ /* 0x000fe2000000000e */
[----:B------:R-:W-:Y:S02]  /*8c80*/  HADD2.F32 R65, -RZ, R69.H1_H1 ;  /* 0x30000045ff417230 */ /* 0x000fe40000004100 */
[----:B------:R-:W-:Y:S01]  /*8c90*/  FMUL R18, R47, R22 ;  /* 0x000000162f127220 */ /* 0x000fe20000400000 */
[----:B------:R-:W-:Y:S01]  /*8ca0*/  FFMA R19, R49, R61, R19 ;  /* 0x0000003d31137223 */ /* 0x000fe20000000013 */
        /* <DEDUP_REMOVED lines=11> */
[----:B------:R-:W-:Y:S01]  /*8d60*/  F2FP.F16.F32.PACK_AB R8, R10, R3 ;  /* 0x000000030a08723e */ /* 0x000fe200000000ff */
[----:B------:R-:W-:Y:S01]  /*8d70*/  FFMA R23, R49, R65, R23 ;  /* 0x0000004131177223 */ /* 0x000fe20000000017 */
[----:B------:R-:W-:Y:S01]  /*8d80*/  F2FP.F16.F32.PACK_AB R9, R15, R11 ;  /* 0x0000000b0f09723e */ /* 0x000fe200000000ff */
[--C-:B------:R-:W-:Y:S02]  /*8d90*/  HADD2.F32 R70, -RZ, R76.reuse.H0_H0 ;  /* 0x2000004cff467230 */ /* 0x100fe40000004100 */
[----:B------:R-:W-:Y:S01]  /*8da0*/  FMUL R27, R47, R27 ;  /* 0x0000001b2f1b7220 */ /* 0x000fe20000400000 */
[----:B------:R-:W-:Y:S01]  /*8db0*/  F2FP.F16.F32.PACK_AB R10, R13, R12 ;  /* 0x0000000c0d0a723e */ /* 0x000fe200000000ff */
[----:B------:R-:W-:Y:S01]  /*8dc0*/  FFMA R20, R49, R66, R20 ;  /* 0x0000004231147223 */ /* 0x000fe20000000014 */
[----:B------:R-:W-:Y:S01]  /*8dd0*/  F2FP.F16.F32.PACK_AB R11, R19, R14 ;  /* 0x0000000e130b723e */ /* 0x000fe200000000ff */
[----:B------:R-:W-:Y:S02]  /*8de0*/  HADD2.F32 R71, -RZ, R76.H1_H1 ;  /* 0x3000004cff477230 */ /* 0x000fe40000004100 */
[----:B------:R-:W-:Y:S01]  /*8df0*/  FMUL R24, R47, R28 ;  /* 0x0000001c2f187220 */ /* 0x000fe20000400000 */
[----:B------:R-:W-:Y:S01]  /*8e00*/  FFMA R21, R49, R67, R21 ;  /* 0x0000004331157223 */ /* 0x000fe20000000015 */
[--C-:B------:R-:W-:Y:S01]  /*8e10*/  HADD2.F32 R72, -RZ, R77.reuse.H0_H0 ;  /* 0x2000004dff487230 */ /* 0x100fe20000004100 */
[----:B------:R1:W-:Y:S01]  /*8e20*/  STS.128 [R105+0x6010], R8 ;  /* 0x0060100869007388 */ /* 0x0003e20000000c00 */
        /* <DEDUP_REMOVED lines=50> */
.L_x_125:
[----:B------:R-:W-:Y:S05]  /*9150*/  BSYNC.RECONVERGENT B0 ;  /* 0x0000000000007941 */ /* 0x000fea0003800200 */
.L_x_124:
[----:B------:R-:W-:Y:S01]  /*9160*/  BAR.SYNC.DEFER_BLOCKING 0x1, 0x80 ;  /* 0x0042000000007b1d */ /* 0x000fe20000010000 */
[----:B------:R-:W-:Y:S01]  /*9170*/  UISETP.NE.AND UP0, UPT, UR52, -0x4, UPT ;  /* 0xfffffffc3400788c */ /* 0x000fe2000bf05270 */
[----:B------:R-:W-:Y:S08]  /*9180*/  IADD3 R45, PT, PT, R45, 0x1, RZ ;  /* 0x000000012d2d7810 */ /* 0x000ff00007ffe0ff */
[----:B------:R-:W-:Y:S05]  /*9190*/  BRA.U !UP0, `(.L_x_126) ;  /* 0x0000000108247547 */ /* 0x000fea000b800000 */
[----:B------:R-:W-:Y:S01]  /*91a0*/  ISETP.NE.AND P0, PT, R111, RZ, PT ;  /* 0x000000ff6f00720c */ /* 0x000fe20003f05270 */
[----:B------:R-:W-:Y:S01]  /*91b0*/  IMAD.U32 R0, RZ, RZ, UR56 ;  /* 0x00000038ff007e24 */ /* 0x000fe2000f8e00ff */
[----:B------:R-:W-:Y:S04]  /*91c0*/  UIADD3 UR56, UPT, UPT, UR56, 0x1, URZ ;  /* 0x0000000138387890 */ /* 0x000fe8000fffe0ff */
[----:B------:R-:W-:Y:S04]  /*91d0*/  UISETP.NE.AND UP0, UPT, UR56, 0x4, UPT ;  /* 0x000000043800788c */ /* 0x000fe8000bf05270 */
[----:B------:R-:W-:Y:S03]  /*91e0*/  USEL UR56, UR56, URZ, UP0 ;  /* 0x000000ff38387287 */ /* 0x000fe60008000000 */
[----:B------:R-:W-:Y:S05]  /*91f0*/  @P0 LEA R0, R0, UR50, 0x3 ;  /* 0x0000003200000c11 */ /* 0x000fea000f8e18ff */
[----:B------:R-:W-:Y:S05]  /*9200*/  @P0 VIADD R0, R0, 0xe0 ;  /* 0x000000e000000836 */ /* 0x000fea0000000000 */
[----:B------:R-:W-:Y:S04]  /*9210*/  @P0 PRMT R0, R113, 0x654, R0 ;  /* 0x0000065471000816 */ /* 0x000fe80000000000 */
[----:B------:R2:W-:Y:S03]  /*9220*/  @P0 SYNCS.ARRIVE.TRANS64.RED.A1T0 RZ, [R0+URZ], RZ ;  /* 0x000000ff00ff09a7 */ /* 0x0005e600081004ff */
.L_x_126:
[----:B------:R-:W-:Y:S01]  /*9230*/  ISETP.NE.AND P1, PT, R106, RZ, PT ;  /* 0x000000ff6a00720c */ /* 0x000fe20003f25270 */
[----:B------:R-:W-:Y:S01]  /*9240*/  UIADD3 UR52, UPT, UPT, UR52, 0x4, URZ ;  /* 0x0000000434347890 */ /* 0x000fe2000fffe0ff */
[----:B------:R-:W-:Y:S01]  /*9250*/  ISETP.NE.AND P0, PT, R45, 0x2, PT ;  /* 0x000000022d00780c */ /* 0x000fe20003f05270 */
[----:B------:R-:W-:Y:S01]  /*9260*/  UMOV UR57, UR51 ;  /* 0x0000003300397c82 */ /* 0x000fe20008000000 */
[----:B------:R-:W-:Y:S01]  /*9270*/  LOP3.LUT R97, R97, 0x1, RZ, 0x3c, !PT ;  /* 0x0000000161617812 */ /* 0x000fe200078e3cff */
[----:B------:R-:W-:Y:S01]  /*9280*/  IMAD.IADD R14, R43, 0x1, R90 ;  /* 0x000000012b0e7824 */ /* 0x000fe200078e025a */
[----:B--2---:R-:W-:Y:S01]  /*9290*/  SEL R0, RZ, 0x1, P0 ;  /* 0x00000001ff007807 */ /* 0x004fe20000000000 */
[----:B-1----:R-:W-:Y:S01]  /*92a0*/  IMAD.IADD R17, R44, 0x1, R91 ;  /* 0x000000012c117824 */ /* 0x002fe200078e025b */
[----:B------:R-:W-:Y:S02]  /*92b0*/  SEL R45, R45, RZ, P0 ;  /* 0x000000ff2d2d7207 */ /* 0x000fe40000000000 */
[----:B------:R-:W-:Y:S03]  /*92c0*/  LOP3.LUT R98, R98, R0, RZ, 0x3c, !PT ;  /* 0x0000000062627212 */ /* 0x000fe600078e3cff */
[----:B------:R-:W-:Y:S05]  /*92d0*/  @P1 BRA `(.L_x_127) ;  /* 0xffffffc000241947 */ /* 0x000fea000383ffff */
[----:B------:R-:W-:-:S09]  /*92e0*/  UISETP.NE.AND UP0, UPT, UR53, URZ, UPT ;  /* 0x000000ff3500728c */ /* 0x000fd2000bf05270 */
[----:B------:R-:W-:Y:S05]  /*92f0*/  BRA.U !UP0, `(.L_x_128) ;  /* 0x0000000108487547 */ /* 0x000fea000b800000 */
[----:B------:R-:W1:Y:S02]  /*9300*/  LDCU.64 UR4, c[0x0][0x890] ;  /* 0x00011200ff0477ac */ /* 0x000e640008000a00 */
[----:B-1----:R-:W-:-:S04]  /*9310*/  UISETP.NE.U32.AND UP0, UPT, UR4, URZ, UPT ;  /* 0x000000ff0400728c */ /* 0x002fc8000bf05070 */
[----:B------:R-:W-:-:S09]  /*9320*/  UISETP.NE.AND.EX UP0, UPT, UR5, URZ, UPT, UP0 ;  /* 0x000000ff0500728c */ /* 0x000fd2000bf05300 */
[----:B------:R-:W-:Y:S05]  /*9330*/  BRA.U UP0, `(.L_x_129) ;  /* 0x00000001000c7547 */ /* 0x000fea000b800000 */
[----:B------:R-:W-:-:S13]  /*9340*/  FSETP.NEU.AND P0, PT, R49, RZ, PT ;  /* 0x000000ff3100720b */ /* 0x000fda0003f0d000 */
[----:B------:R-:W-:Y:S05]  /*9350*/  @!P0 EXIT ;  /* 0x000000000000894d */ /* 0x000fea0003800000 */
[----:B------:R-:W-:Y:S05]  /*9360*/  BRA `(.L_x_128) ;  /* 0x00000000002c7947 */ /* 0x000fea0003800000 */
.L_x_129:
[----:B------:R-:W-:Y:S01]  /*9370*/  ISETP.NE.AND P0, PT, R110, RZ, PT ;  /* 0x000000ff6e00720c */ /* 0x000fe20003f05270 */
[----:B------:R-:W-:-:S12]  /*9380*/  BSSY.RECONVERGENT B0, `(.L_x_128) ;  /* 0x0000009000007945 */ /* 0x000fd80003800200 */
[----:B------:R-:W-:Y:S05]  /*9390*/  @P0 BRA `(.L_x_130) ;  /* 0x0000000000140947 */ /* 0x000fea0003800000 */
[----:B------:R-:W1:Y:S02]  /*93a0*/  LDCU.64 UR4, c[0x0][0x888] ;  /* 0x00011100ff0477ac */ /* 0x000e640008000a00 */
[----:B-1----:R-:W-:-:S04]  /*93b0*/  ISETP.NE.U32.AND P0, PT, RZ, UR4, PT ;  /* 0x00000004ff007c0c */ /* 0x002fc8000bf05070 */
[----:B------:R-:W-:-:S13]  /*93c0*/  ISETP.NE.AND.EX P0, PT, RZ, UR5, PT, P0 ;  /* 0x00000005ff007c0c */ /* 0x000fda000bf05300 */
[----:B------:R-:W-:Y:S05]  /*93d0*/  @!P0 EXIT ;  /* 0x000000000000894d */ /* 0x000fea0003800000 */
[----:B------:R-:W-:Y:S05]  /*93e0*/  BRA `(.L_x_131) ;  /* 0x0000000000087947 */ /* 0x000fea0003800000 */
.L_x_130:
[----:B------:R-:W-:-:S13]  /*93f0*/  FSETP.NEU.AND P0, PT, R49, RZ, PT ;  /* 0x000000ff3100720b */ /* 0x000fda0003f0d000 */
[----:B------:R-:W-:Y:S05]  /*9400*/  @!P0 EXIT ;  /* 0x000000000000894d */ /* 0x000fea0003800000 */
.L_x_131:
[----:B------:R-:W-:Y:S05]  /*9410*/  BSYNC.RECONVERGENT B0 ;  /* 0x0000000000007941 */ /* 0x000fea0003800200 */
.L_x_128:
[----:B------:R-:W-:Y:S01]  /*9420*/  ULEA UR4, UR56, UR50, 0x3 ;  /* 0x0000003238047291 */ /* 0x000fe2000f8e18ff */
[----:B------:R-:W-:-:S04]  /*9430*/  DEPBAR.LE SB0, 0x0 ;  /* 0x000080000000791a */ /* 0x000fc80000000000 */
[----:B------:R-:W-:-:S04]  /*9440*/  UIADD3 UR4, UPT, UPT, UR4, 0xe0, URZ ;  /* 0x000000e004047890 */ /* 0x000fc8000fffe0ff */
[----:B------:R-:W-:-:S09]  /*9450*/  UPRMT UR4, UR45, 0x654, UR4 ;  /* 0x000006542d047896 */ /* 0x000fd20008000004 */
[----:B------:R-:W-:Y:S01]  /*9460*/  SYNCS.ARRIVE.TRANS64.RED.A1T0 RZ, [UR4], RZ ;  /* 0x000000ffffff79a7 */ /* 0x000fe20008100404 */
[----:B------:R-:W-:Y:S05]  /*9470*/  EXIT ;  /* 0x000000000000794d */ /* 0x000fea0003800000 */
.L_x_20:
[----:B------:R-:W-:Y:S07]  /*9480*/  MOV R2, UR9 ;  /* 0x0000000900027c02 */ /* 0x000fee0008000f00 */
.L_x_132:
[----:B-1----:R1:W2:Y:S02]  /*9490*/  SYNCS.PHASECHK.TRANS64.TRYWAIT P1, [R2+URZ+0x60], R4 ;  /* 0x00006004020075a7 */ /* 0x0022a400080211ff */
[----:B--2---:R-:W-:Y:S05]  /*94a0*/  @!P1 NANOSLEEP.SYNCS 0x989680 ;  /* 0x009896800000995d */ /* 0x004fea0003900000 */
[----:B------:R-:W2:Y:S02]  /*94b0*/  @!P1 SYNCS.PHASECHK.TRANS64 P1, [R2+URZ+0x60], R4 ;  /* 0x00006004020095a7 */ /* 0x000ea400080210ff */
[----:B--2---:R-:W-:Y:S05]  /*94c0*/  @!P1 BRA `(.L_x_132) ;  /* 0xfffffffc00f09947 */ /* 0x004fea000383ffff */
[----:B------:R-:W-:Y:S05]  /*94d0*/  BRA `(.L_x_19) ;  /* 0xffffff8000fc7947 */ /* 0x000fea000383ffff */
.L_x_26:
[----:B------:R-:W-:Y:S07]  /*94e0*/  MOV R2, UR9 ;  /* 0x0000000900027c02 */ /* 0x000fee0008000f00 */
.L_x_133:
[----:B-1----:R1:W2:Y:S02]  /*94f0*/  SYNCS.PHASECHK.TRANS64.TRYWAIT P0, [R2+URZ+0x60], R4 ;  /* 0x00006004020075a7 */ /* 0x0022a400080011ff */
[----:B--2---:R-:W-:Y:S05]  /*9500*/  @!P0 NANOSLEEP.SYNCS 0x989680 ;  /* 0x009896800000895d */ /* 0x004fea0003900000 */
[----:B------:R-:W2:Y:S02]  /*9510*/  @!P0 SYNCS.PHASECHK.TRANS64 P0, [R2+URZ+0x60], R4 ;  /* 0x00006004020085a7 */ /* 0x000ea400080010ff */
[----:B--2---:R-:W-:Y:S05]  /*9520*/  @!P0 BRA `(.L_x_133) ;  /* 0xfffffffc00f08947 */ /* 0x004fea000383ffff */
[----:B------:R-:W-:Y:S05]  /*9530*/  BRA `(.L_x_25) ;  /* 0xffffff8800607947 */ /* 0x000fea000383ffff */
.L_x_30:
[----:B-1----:R-:W-:-:S07]  /*9540*/  MOV R2, UR22 ;  /* 0x0000001600027c02 */ /* 0x002fce0008000f00 */
.L_x_134:
[----:B-1----:R1:W2:Y:S02]  /*9550*/  SYNCS.PHASECHK.TRANS64.TRYWAIT P0, [R2+URZ+0x110], R3 ;  /* 0x00011003020075a7 */ /* 0x0022a400080011ff */
[----:B--2---:R-:W-:Y:S05]  /*9560*/  @!P0 NANOSLEEP.SYNCS 0x989680 ;  /* 0x009896800000895d */ /* 0x004fea0003900000 */
[----:B------:R-:W2:Y:S02]  /*9570*/  @!P0 SYNCS.PHASECHK.TRANS64 P0, [R2+URZ+0x110], R3 ;  /* 0x00011003020085a7 */ /* 0x000ea400080010ff */
[----:B--2---:R-:W-:Y:S05]  /*9580*/  @!P0 BRA `(.L_x_134) ;  /* 0xfffffffc00f08947 */ /* 0x004fea000383ffff */
[----:B------:R-:W-:Y:S05]  /*9590*/  BRA `(.L_x_135) ;  /* 0xffffff8c00207947 */ /* 0x000fea000383ffff */
.L_x_34:
[----:B------:R-:W-:-:S07]  /*95a0*/  MOV R0, UR4 ;  /* 0x0000000400007c02 */ /* 0x000fce0008000f00 */
.L_x_136:
[----:B-1----:R1:W2:Y:S02]  /*95b0*/  SYNCS.PHASECHK.TRANS64.TRYWAIT P0, [R0+URZ], R2 ;  /* 0x00000002000075a7 */ /* 0x0022a400080011ff */
[----:B--2---:R-:W-:Y:S05]  /*95c0*/  @!P0 NANOSLEEP.SYNCS 0x989680 ;  /* 0x009896800000895d */ /* 0x004fea0003900000 */
[----:B------:R-:W2:Y:S02]  /*95d0*/  @!P0 SYNCS.PHASECHK.TRANS64 P0, [R0+URZ], R2 ;  /* 0x00000002000085a7 */ /* 0x000ea400080010ff */
[----:B--2---:R-:W-:Y:S05]  /*95e0*/  @!P0 BRA `(.L_x_136) ;  /* 0xfffffffc00f08947 */ /* 0x004fea000383ffff */
[----:B------:R-:W-:Y:S05]  /*95f0*/  BRA `(.L_x_137) ;  /* 0xffffff9000787947 */ /* 0x000fea000383ffff */
.L_x_35:
[----:B------:R-:W-:-:S07]  /*9600*/  MOV R0, UR4 ;  /* 0x0000000400007c02 */ /* 0x000fce0008000f00 */
.L_x_138:
[----:B-1----:R1:W2:Y:S02]  /*9610*/  SYNCS.PHASECHK.TRANS64.TRYWAIT P0, [R0+URZ], R2 ;  /* 0x00000002000075a7 */ /* 0x0022a400080011ff */
[----:B--2---:R-:W-:Y:S05]  /*9620*/  @!P0 NANOSLEEP.SYNCS 0x989680 ;  /* 0x009896800000895d */ /* 0x004fea0003900000 */
[----:B------:R-:W2:Y:S02]  /*9630*/  @!P0 SYNCS.PHASECHK.TRANS64 P0, [R0+URZ], R2 ;  /* 0x00000002000085a7 */ /* 0x000ea400080010ff */
[----:B--2---:R-:W-:Y:S05]  /*9640*/  @!P0 BRA `(.L_x_138) ;  /* 0xfffffffc00f08947 */ /* 0x004fea000383ffff */
[----:B------:R-:W-:Y:S05]  /*9650*/  BRA `(.L_x_139) ;  /* 0xffffff9000887947 */ /* 0x000fea000383ffff */
.L_x_36:
[----:B------:R-:W-:-:S07]  /*9660*/  MOV R0, UR4 ;  /* 0x0000000400007c02 */ /* 0x000fce0008000f00 */
.L_x_140:
[----:B-1----:R1:W2:Y:S02]  /*9670*/  SYNCS.PHASECHK.TRANS64.TRYWAIT P0, [R0+URZ], R2 ;  /* 0x00000002000075a7 */ /* 0x0022a400080011ff */
[----:B--2---:R-:W-:Y:S05]  /*9680*/  @!P0 NANOSLEEP.SYNCS 0x989680 ;  /* 0x009896800000895d */ /* 0x004fea0003900000 */
[----:B------:R-:W2:Y:S02]  /*9690*/  @!P0 SYNCS.PHASECHK.TRANS64 P0, [R0+URZ], R2 ;  /* 0x00000002000085a7 */ /* 0x000ea400080010ff */
[----:B--2---:R-:W-:Y:S05]  /*96a0*/  @!P0 BRA `(.L_x_140) ;  /* 0xfffffffc00f08947 */ /* 0x004fea000383ffff */
[----:B------:R-:W-:Y:S05]  /*96b0*/  BRA `(.L_x_141) ;  /* 0xffffff9000987947 */ /* 0x000fea000383ffff */
.L_x_37:
[----:B------:R-:W-:-:S07]  /*96c0*/  MOV R0, UR4 ;  /* 0x0000000400007c02 */ /* 0x000fce0008000f00 */
.L_x_142:
[----:B-1----:R1:W2:Y:S02]  /*96d0*/  SYNCS.PHASECHK.TRANS64.TRYWAIT P0, [R0+URZ], R2 ;  /* 0x00000002000075a7 */ /* 0x0022a400080011ff */
[----:B--2---:R-:W-:Y:S05]  /*96e0*/  @!P0 NANOSLEEP.SYNCS 0x989680 ;  /* 0x009896800000895d */ /* 0x004fea0003900000 */
[----:B------:R-:W2:Y:S02]  /*96f0*/  @!P0 SYNCS.PHASECHK.TRANS64 P0, [R0+URZ], R2 ;  /* 0x00000002000085a7 */ /* 0x000ea400080010ff */
[----:B--2---:R-:W-:Y:S05]  /*9700*/  @!P0 BRA `(.L_x_142) ;  /* 0xfffffffc00f08947 */ /* 0x004fea000383ffff */
[----:B------:R-:W-:Y:S05]  /*9710*/  BRA `(.L_x_143) ;  /* 0xffffff9000a87947 */ /* 0x000fea000383ffff */
.L_x_38:
[----:B------:R-:W-:-:S07]  /*9720*/  MOV R0, UR4 ;  /* 0x0000000400007c02 */ /* 0x000fce0008000f00 */
.L_x_144:
[----:B-1----:R1:W2:Y:S02]  /*9730*/  SYNCS.PHASECHK.TRANS64.TRYWAIT P0, [R0+URZ], R2 ;  /* 0x00000002000075a7 */ /* 0x0022a400080011ff */
[----:B--2---:R-:W-:Y:S05]  /*9740*/  @!P0 NANOSLEEP.SYNCS 0x989680 ;  /* 0x009896800000895d */ /* 0x004fea0003900000 */
[----:B------:R-:W2:Y:S02]  /*9750*/  @!P0 SYNCS.PHASECHK.TRANS64 P0, [R0+URZ], R2 ;  /* 0x00000002000085a7 */ /* 0x000ea400080010ff */
[----:B--2---:R-:W-:Y:S05]  /*9760*/  @!P0 BRA `(.L_x_144) ;  /* 0xfffffffc00f08947 */ /* 0x004fea000383ffff */
[----:B------:R-:W-:Y:S05]  /*9770*/  BRA `(.L_x_145) ;  /* 0xffffff9000b87947 */ /* 0x000fea000383ffff */
.L_x_39:
[----:B------:R-:W-:-:S07]  /*9780*/  MOV R0, UR4 ;  /* 0x0000000400007c02 */ /* 0x000fce0008000f00 */
.L_x_146:
[----:B-1----:R1:W2:Y:S02]  /*9790*/  SYNCS.PHASECHK.TRANS64.TRYWAIT P0, [R0+URZ], R2 ;  /* 0x00000002000075a7 */ /* 0x0022a400080011ff */
[----:B--2---:R-:W-:Y:S05]  /*97a0*/  @!P0 NANOSLEEP.SYNCS 0x989680 ;  /* 0x009896800000895d */ /* 0x004fea0003900000 */
[----:B------:R-:W2:Y:S02]  /*97b0*/  @!P0 SYNCS.PHASECHK.TRANS64 P0, [R0+URZ], R2 ;  /* 0x00000002000085a7 */ /* 0x000ea400080010ff */
[----:B--2---:R-:W-:Y:S05]  /*97c0*/  @!P0 BRA `(.L_x_146) ;  /* 0xfffffffc00f08947 */ /* 0x004fea000383ffff */
[----:B------:R-:W-:Y:S05]  /*97d0*/  BRA `(.L_x_147) ;  /* 0xffffff9000c87947 */ /* 0x000fea000383ffff */
.L_x_40:
[----:B------:R-:W-:-:S07]  /*97e0*/  MOV R0, UR4 ;  /* 0x0000000400007c02 */ /* 0x000fce0008000f00 */
.L_x_148:
[----:B-1----:R1:W2:Y:S02]  /*97f0*/  SYNCS.PHASECHK.TRANS64.TRYWAIT P0, [R0+URZ], R2 ;  /* 0x00000002000075a7 */ /* 0x0022a400080011ff */
[----:B--2---:R-:W-:Y:S05]  /*9800*/  @!P0 NANOSLEEP.SYNCS 0x989680 ;  /* 0x009896800000895d */ /* 0x004fea0003900000 */
[----:B------:R-:W2:Y:S02]  /*9810*/  @!P0 SYNCS.PHASECHK.TRANS64 P0, [R0+URZ], R2 ;  /* 0x00000002000085a7 */ /* 0x000ea400080010ff */
[----:B--2---:R-:W-:Y:S05]  /*9820*/  @!P0 BRA `(.L_x_148) ;  /* 0xfffffffc00f08947 */ /* 0x004fea000383ffff */
[----:B------:R-:W-:Y:S05]  /*9830*/  BRA `(.L_x_149) ;  /* 0xffffff9000d87947 */ /* 0x000fea000383ffff */
.L_x_41:
[----:B------:R-:W-:-:S07]  /*9840*/  MOV R0, UR4 ;  /* 0x0000000400007c02 */ /* 0x000fce0008000f00 */
.L_x_150:
[----:B-1----:R1:W2:Y:S02]  /*9850*/  SYNCS.PHASECHK.TRANS64.TRYWAIT P0, [R0+URZ], R2 ;  /* 0x00000002000075a7 */ /* 0x0022a400080011ff */
[----:B--2---:R-:W-:Y:S05]  /*9860*/  @!P0 NANOSLEEP.SYNCS 0x989680 ;  /* 0x009896800000895d */ /* 0x004fea0003900000 */
[----:B------:R-:W2:Y:S02]  /*9870*/  @!P0 SYNCS.PHASECHK.TRANS64 P0, [R0+URZ], R2 ;  /* 0x00000002000085a7 */ /* 0x000ea400080010ff */
[----:B--2---:R-:W-:Y:S05]  /*9880*/  @!P0 BRA `(.L_x_150) ;  /* 0xfffffffc00f08947 */ /* 0x004fea000383ffff */
[----:B------:R-:W-:Y:S05]  /*9890*/  BRA `(.L_x_151) ;  /* 0xffffff9000e87947 */ /* 0x000fea000383ffff */
.L_x_42:
[----:B------:R-:W-:-:S07]  /*98a0*/  MOV R0, UR4 ;  /* 0x0000000400007c02 */ /* 0x000fce0008000f00 */
.L_x_152:
[----:B-1----:R1:W2:Y:S02]  /*98b0*/  SYNCS.PHASECHK.TRANS64.TRYWAIT P0, [R0+URZ], R2 ;  /* 0x00000002000075a7 */ /* 0x0022a400080011ff */
[----:B--2---:R-:W-:Y:S05]  /*98c0*/  @!P0 NANOSLEEP.SYNCS 0x989680 ;  /* 0x009896800000895d */ /* 0x004fea0003900000 */
[----:B------:R-:W2:Y:S02]  /*98d0*/  @!P0 SYNCS.PHASECHK.TRANS64 P0, [R0+URZ], R2 ;  /* 0x00000002000085a7 */ /* 0x000ea400080010ff */
[----:B--2---:R-:W-:Y:S05]  /*98e0*/  @!P0 BRA `(.L_x_152) ;  /* 0xfffffffc00f08947 */ /* 0x004fea000383ffff */
[----:B------:R-:W-:Y:S05]  /*98f0*/  BRA `(.L_x_153) ;  /* 0xffffff9000f87947 */ /* 0x000fea000383ffff */
.L_x_43:
[----:B------:R-:W-:-:S07]  /*9900*/  MOV R0, UR4 ;  /* 0x0000000400007c02 */ /* 0x000fce0008000f00 */
.L_x_154:
[----:B-1----:R1:W2:Y:S02]  /*9910*/  SYNCS.PHASECHK.TRANS64.TRYWAIT P0, [R0+URZ], R2 ;  /* 0x00000002000075a7 */ /* 0x0022a400080011ff */
[----:B--2---:R-:W-:Y:S05]  /*9920*/  @!P0 NANOSLEEP.SYNCS 0x989680 ;  /* 0x009896800000895d */ /* 0x004fea0003900000 */
[----:B------:R-:W2:Y:S02]  /*9930*/  @!P0 SYNCS.PHASECHK.TRANS64 P0, [R0+URZ], R2 ;  /* 0x00000002000085a7 */ /* 0x000ea400080010ff */
[----:B--2---:R-:W-:Y:S05]  /*9940*/  @!P0 BRA `(.L_x_154) ;  /* 0xfffffffc00f08947 */ /* 0x004fea000383ffff */
[----:B------:R-:W-:Y:S05]  /*9950*/  BRA `(.L_x_155) ;  /* 0xffffff9400087947 */ /* 0x000fea000383ffff */
.L_x_44:
[----:B------:R-:W-:-:S07]  /*9960*/  MOV R0, UR4 ;  /* 0x0000000400007c02 */ /* 0x000fce0008000f00 */
.L_x_156:
[----:B-1----:R1:W2:Y:S02]  /*9970*/  SYNCS.PHASECHK.TRANS64.TRYWAIT P0, [R0+URZ], R2 ;  /* 0x00000002000075a7 */ /* 0x0022a400080011ff */
[----:B--2---:R-:W-:Y:S05]  /*9980*/  @!P0 NANOSLEEP.SYNCS 0x989680 ;  /* 0x009896800000895d */ /* 0x004fea0003900000 */
[----:B------:R-:W2:Y:S02]  /*9990*/  @!P0 SYNCS.PHASECHK.TRANS64 P0, [R0+URZ], R2 ;  /* 0x00000002000085a7 */ /* 0x000ea400080010ff */
[----:B--2---:R-:W-:Y:S05]  /*99a0*/  @!P0 BRA `(.L_x_156) ;  /* 0xfffffffc00f08947 */ /* 0x004fea000383ffff */
[----:B------:R-:W-:Y:S05]  /*99b0*/  BRA `(.L_x_157) ;  /* 0xffffff9400187947 */ /* 0x000fea000383ffff */
.L_x_47:
[----:B------:R-:W-:-:S07]  /*99c0*/  MOV R4, UR45 ;  /* 0x0000002d00047c02 */ /* 0x000fce0008000f00 */
.L_x_158:
[----:B-1----:R1:W2:Y:S02]  /*99d0*/  SYNCS.PHASECHK.TRANS64.TRYWAIT P1, [R4+URZ+0x118], R6 ;  /* 0x00011806040075a7 */ /* 0x0022a400080211ff */
[----:B--2---:R-:W-:Y:S05]  /*99e0*/  @!P1 NANOSLEEP.SYNCS 0x989680 ;  /* 0x009896800000995d */ /* 0x004fea0003900000 */
[----:B------:R-:W2:Y:S02]  /*99f0*/  @!P1 SYNCS.PHASECHK.TRANS64 P1, [R4+URZ+0x118], R6 ;  /* 0x00011806040095a7 */ /* 0x000ea400080210ff */
[----:B--2---:R-:W-:Y:S05]  /*9a00*/  @!P1 BRA `(.L_x_158) ;  /* 0xfffffffc00f09947 */ /* 0x004fea000383ffff */
[----:B------:R-:W-:Y:S05]  /*9a10*/  BRA `(.L_x_159) ;  /* 0xffffff9400807947 */ /* 0x000fea000383ffff */
.L_x_48:
[----:B-1----:R-:W-:-:S07]  /*9a20*/  MOV R4, UR45 ;  /* 0x0000002d00047c02 */ /* 0x002fce0008000f00 */
.L_x_160:
[----:B-1----:R1:W2:Y:S02]  /*9a30*/  SYNCS.PHASECHK.TRANS64.TRYWAIT P1, [R4+URZ+0x110], R5 ;  /* 0x00011005040075a7 */ /* 0x0022a400080211ff */
[----:B--2---:R-:W-:Y:S05]  /*9a40*/  @!P1 NANOSLEEP.SYNCS 0x989680 ;  /* 0x009896800000995d */ /* 0x004fea0003900000 */
[----:B------:R-:W2:Y:S02]  /*9a50*/  @!P1 SYNCS.PHASECHK.TRANS64 P1, [R4+URZ+0x110], R5 ;  /* 0x00011005040095a7 */ /* 0x000ea400080210ff */
[----:B--2---:R-:W-:Y:S05]  /*9a60*/  @!P1 BRA `(.L_x_160) ;  /* 0xfffffffc00f09947 */ /* 0x004fea000383ffff */
[----:B------:R-:W-:Y:S05]  /*9a70*/  BRA `(.L_x_161) ;  /* 0xffffff9400887947 */ /* 0x000fea000383ffff */
.L_x_56:
[----:B------:R-:W-:-:S07]  /*9a80*/  MOV R0, UR6 ;  /* 0x0000000600007c02 */ /* 0x000fce0008000f00 */
.L_x_162:
[----:B-1----:R1:W2:Y:S02]  /*9a90*/  SYNCS.PHASECHK.TRANS64.TRYWAIT P0, [R0+URZ+0x110], R4 ;  /* 0x00011004000075a7 */ /* 0x0022a400080011ff */
[----:B--2---:R-:W-:Y:S05]  /*9aa0*/  @!P0 NANOSLEEP.SYNCS 0x989680 ;  /* 0x009896800000895d */ /* 0x004fea0003900000 */
[----:B------:R-:W2:Y:S02]  /*9ab0*/  @!P0 SYNCS.PHASECHK.TRANS64 P0, [R0+URZ+0x110], R4 ;  /* 0x00011004000085a7 */ /* 0x000ea400080010ff */
[----:B--2---:R-:W-:Y:S05]  /*9ac0*/  @!P0 BRA `(.L_x_162) ;  /* 0xfffffffc00f08947 */ /* 0x004fea000383ffff */
[----:B------:R-:W-:Y:S05]  /*9ad0*/  BRA `(.L_x_163) ;  /* 0xffffff9800fc7947 */ /* 0x000fea000383ffff */
.L_x_57:
[----:B------:R-:W-:-:S07]  /*9ae0*/  MOV R4, UR8 ;  /* 0x0000000800047c02 */ /* 0x000fce0008000f00 */
.L_x_164:
[----:B-1----:R1:W2:Y:S02]  /*9af0*/  SYNCS.PHASECHK.TRANS64.TRYWAIT P0, [R4+URZ+0x130], R0 ;  /* 0x00013000040075a7 */ /* 0x0022a400080011ff */
[----:B--2---:R-:W-:Y:S05]  /*9b00*/  @!P0 NANOSLEEP.SYNCS 0x989680 ;  /* 0x009896800000895d */ /* 0x004fea0003900000 */
[----:B------:R-:W2:Y:S02]  /*9b10*/  @!P0 SYNCS.PHASECHK.TRANS64 P0, [R4+URZ+0x130], R0 ;  /* 0x00013000040085a7 */ /* 0x000ea400080010ff */
[----:B--2---:R-:W-:Y:S05]  /*9b20*/  @!P0 BRA `(.L_x_164) ;  /* 0xfffffffc00f08947 */ /* 0x004fea000383ffff */
[----:B------:R-:W-:Y:S05]  /*9b30*/  BRA `(.L_x_165) ;  /* 0xffffff9c00187947 */ /* 0x000fea000383ffff */
.L_x_60:
[----:B-1----:R-:W-:Y:S07]  /*9b40*/  MOV R0, UR7 ;  /* 0x0000000700007c02 */ /* 0x002fee0008000f00 */
.L_x_166:
[----:B-1----:R1:W2:Y:S02]  /*9b50*/  SYNCS.PHASECHK.TRANS64.TRYWAIT P0, [R0+URZ], R5 ;  /* 0x00000005000075a7 */ /* 0x0022a400080011ff */
[----:B--2---:R-:W-:Y:S05]  /*9b60*/  @!P0 NANOSLEEP.SYNCS 0x989680 ;  /* 0x009896800000895d */ /* 0x004fea0003900000 */
[----:B------:R-:W2:Y:S02]  /*9b70*/  @!P0 SYNCS.PHASECHK.TRANS64 P0, [R0+URZ], R5 ;  /* 0x00000005000085a7 */ /* 0x000ea400080010ff */
[----:B--2---:R-:W-:Y:S05]  /*9b80*/  @!P0 BRA `(.L_x_166) ;  /* 0xfffffffc00f08947 */ /* 0x004fea000383ffff */
[----:B------:R-:W-:Y:S05]  /*9b90*/  BRA `(.L_x_59) ;  /* 0xffffff9c003c7947 */ /* 0x000fea000383ffff */
.L_x_63:
[----:B------:R-:W-:-:S07]  /*9ba0*/  MOV R0, UR5 ;  /* 0x0000000500007c02 */ /* 0x000fce0008000f00 */
.L_x_167:
[----:B-1----:R1:W4:Y:S02]  /*9bb0*/  SYNCS.PHASECHK.TRANS64.TRYWAIT P0, [R0+URZ], R2 ;  /* 0x00000002000075a7 */ /* 0x00232400080011ff */
[----:B----4-:R-:W-:Y:S05]  /*9bc0*/  @!P0 NANOSLEEP.SYNCS 0x989680 ;  /* 0x009896800000895d */ /* 0x010fea0003900000 */
[----:B------:R-:W4:Y:S02]  /*9bd0*/  @!P0 SYNCS.PHASECHK.TRANS64 P0, [R0+URZ], R2 ;  /* 0x00000002000085a7 */ /* 0x000f2400080010ff */
[----:B----4-:R-:W-:Y:S05]  /*9be0*/  @!P0 BRA `(.L_x_167) ;  /* 0xfffffffc00f08947 */ /* 0x010fea000383ffff */
[----:B------:R-:W-:Y:S05]  /*9bf0*/  BRA `(.L_x_168) ;  /* 0xffffffa000047947 */ /* 0x000fea000383ffff */
.L_x_64:
[----:B------:R-:W-:-:S07]  /*9c00*/  MOV R0, UR7 ;  /* 0x0000000700007c02 */ /* 0x000fce0008000f00 */
.L_x_169:
[----:B-1----:R1:W4:Y:S02]  /*9c10*/  SYNCS.PHASECHK.TRANS64.TRYWAIT P0, [R0+URZ], R2 ;  /* 0x00000002000075a7 */ /* 0x00232400080011ff */
[----:B----4-:R-:W-:Y:S05]  /*9c20*/  @!P0 NANOSLEEP.SYNCS 0x989680 ;  /* 0x009896800000895d */ /* 0x010fea0003900000 */
[----:B------:R-:W4:Y:S02]  /*9c30*/  @!P0 SYNCS.PHASECHK.TRANS64 P0, [R0+URZ], R2 ;  /* 0x00000002000085a7 */ /* 0x000f2400080010ff */
[----:B----4-:R-:W-:Y:S05]  /*9c40*/  @!P0 BRA `(.L_x_169) ;  /* 0xfffffffc00f08947 */ /* 0x010fea000383ffff */
[----:B------:R-:W-:Y:S05]  /*9c50*/  BRA `(.L_x_170) ;  /* 0xffffffa000107947 */ /* 0x000fea000383ffff */
.L_x_69:
[----:B------:R-:W-:Y:S07]  /*9c60*/  MOV R0, UR22 ;  /* 0x0000001600007c02 */ /* 0x000fee0008000f00 */
.L_x_171:
[----:B--2---:R2:W3:Y:S02]  /*9c70*/  SYNCS.PHASECHK.TRANS64.TRYWAIT P0, [R0+URZ+0x110], R2 ;  /* 0x00011002000075a7 */ /* 0x0044e400080011ff */
[----:B---3--:R-:W-:Y:S05]  /*9c80*/  @!P0 NANOSLEEP.SYNCS 0x989680 ;  /* 0x009896800000895d */ /* 0x008fea0003900000 */
[----:B------:R-:W3:Y:S02]  /*9c90*/  @!P0 SYNCS.PHASECHK.TRANS64 P0, [R0+URZ+0x110], R2 ;  /* 0x00011002000085a7 */ /* 0x000ee400080010ff */
[----:B---3--:R-:W-:Y:S05]  /*9ca0*/  @!P0 BRA `(.L_x_171) ;  /* 0xfffffffc00f08947 */ /* 0x008fea000383ffff */
[----:B------:R-:W-:Y:S05]  /*9cb0*/  BRA `(.L_x_172) ;  /* 0xffffffa400407947 */ /* 0x000fea000383ffff */
.L_x_72:
[----:B------:R-:W-:Y:S07]  /*9cc0*/  MOV R0, UR22 ;  /* 0x0000001600007c02 */ /* 0x000fee0008000f00 */
.L_x_173:
[----:B-1----:R1:W2:Y:S02]  /*9cd0*/  SYNCS.PHASECHK.TRANS64.TRYWAIT P0, [R0+URZ+0x108], R2 ;  /* 0x00010802000075a7 */ /* 0x0022a400080011ff */
[----:B--2---:R-:W-:Y:S05]  /*9ce0*/  @!P0 NANOSLEEP.SYNCS 0x989680 ;  /* 0x009896800000895d */ /* 0x004fea0003900000 */
[----:B------:R-:W2:Y:S02]  /*9cf0*/  @!P0 SYNCS.PHASECHK.TRANS64 P0, [R0+URZ+0x108], R2 ;  /* 0x00010802000085a7 */ /* 0x000ea400080010ff */
[----:B--2---:R-:W-:Y:S05]  /*9d00*/  @!P0 BRA `(.L_x_173) ;  /* 0xfffffffc00f08947 */ /* 0x004fea000383ffff */
[----:B------:R-:W-:Y:S05]  /*9d10*/  BRA `(.L_x_71) ;  /* 0xffffffa800187947 */ /* 0x000fea000383ffff */
.L_x_75:
[----:B------:R-:W-:Y:S07]  /*9d20*/  MOV R0, UR22 ;  /* 0x0000001600007c02 */ /* 0x000fee0008000f00 */
.L_x_174:
[----:B-1----:R1:W2:Y:S02]  /*9d30*/  SYNCS.PHASECHK.TRANS64.TRYWAIT P0, [R0+URZ+0xe0], R14 ;  /* 0x0000e00e000075a7 */ /* 0x0022a400080011ff */
[----:B--2---:R-:W-:Y:S05]  /*9d40*/  @!P0 NANOSLEEP.SYNCS 0x989680 ;  /* 0x009896800000895d */ /* 0x004fea0003900000 */
[----:B------:R-:W2:Y:S02]  /*9d50*/  @!P0 SYNCS.PHASECHK.TRANS64 P0, [R0+URZ+0xe0], R14 ;  /* 0x0000e00e000085a7 */ /* 0x000ea400080010ff */
[----:B--2---:R-:W-:Y:S05]  /*9d60*/  @!P0 BRA `(.L_x_174) ;  /* 0xfffffffc00f08947 */ /* 0x004fea000383ffff */
[----:B------:R-:W-:Y:S05]  /*9d70*/  BRA `(.L_x_175) ;  /* 0xffffffa800d07947 */ /* 0x000fea000383ffff */
.L_x_76:
[----:B------:R-:W-:Y:S07]  /*9d80*/  MOV R0, UR22 ;  /* 0x0000001600007c02 */ /* 0x000fee0008000f00 */
.L_x_176:
[----:B-1----:R1:W2:Y:S02]  /*9d90*/  SYNCS.PHASECHK.TRANS64.TRYWAIT P0, [R0+URZ+0xe8], R14 ;  /* 0x0000e80e000075a7 */ /* 0x0022a400080011ff */
[----:B--2---:R-:W-:Y:S05]  /*9da0*/  @!P0 NANOSLEEP.SYNCS 0x989680 ;  /* 0x009896800000895d */ /* 0x004fea0003900000 */
[----:B------:R-:W2:Y:S02]  /*9db0*/  @!P0 SYNCS.PHASECHK.TRANS64 P0, [R0+URZ+0xe8], R14 ;  /* 0x0000e80e000085a7 */ /* 0x000ea400080010ff */
[----:B--2---:R-:W-:Y:S05]  /*9dc0*/  @!P0 BRA `(.L_x_176) ;  /* 0xfffffffc00f08947 */ /* 0x004fea000383ffff */
[----:B------:R-:W-:Y:S05]  /*9dd0*/  BRA `(.L_x_177) ;  /* 0xffffffac00047947 */ /* 0x000fea000383ffff */
.L_x_77:
[----:B------:R-:W-:Y:S07]  /*9de0*/  MOV R0, UR22 ;  /* 0x0000001600007c02 */ /* 0x000fee0008000f00 */
.L_x_178:
[----:B-1----:R1:W2:Y:S02]  /*9df0*/  SYNCS.PHASECHK.TRANS64.TRYWAIT P0, [R0+URZ+0xf0], R14 ;  /* 0x0000f00e000075a7 */ /* 0x0022a400080011ff */
[----:B--2---:R-:W-:Y:S05]  /*9e00*/  @!P0 NANOSLEEP.SYNCS 0x989680 ;  /* 0x009896800000895d */ /* 0x004fea0003900000 */
[----:B------:R-:W2:Y:S02]  /*9e10*/  @!P0 SYNCS.PHASECHK.TRANS64 P0, [R0+URZ+0xf0], R14 ;  /* 0x0000f00e000085a7 */ /* 0x000ea400080010ff */
[----:B--2---:R-:W-:Y:S05]  /*9e20*/  @!P0 BRA `(.L_x_178) ;  /* 0xfffffffc00f08947 */ /* 0x004fea000383ffff */
[----:B------:R-:W-:Y:S05]  /*9e30*/  BRA `(.L_x_179) ;  /* 0xffffffac00487947 */ /* 0x000fea000383ffff */
.L_x_78:
[----:B------:R-:W-:Y:S07]  /*9e40*/  MOV R0, UR22 ;  /* 0x0000001600007c02 */ /* 0x000fee0008000f00 */
.L_x_180:
[----:B-1----:R1:W2:Y:S02]  /*9e50*/  SYNCS.PHASECHK.TRANS64.TRYWAIT P0, [R0+URZ+0xf8], R14 ;  /* 0x0000f80e000075a7 */ /* 0x0022a400080011ff */
[----:B--2---:R-:W-:Y:S05]  /*9e60*/  @!P0 NANOSLEEP.SYNCS 0x989680 ;  /* 0x009896800000895d */ /* 0x004fea0003900000 */
[----:B------:R-:W2:Y:S02]  /*9e70*/  @!P0 SYNCS.PHASECHK.TRANS64 P0, [R0+URZ+0xf8], R14 ;  /* 0x0000f80e000085a7 */ /* 0x000ea400080010ff */
[----:B--2---:R-:W-:Y:S05]  /*9e80*/  @!P0 BRA `(.L_x_180) ;  /* 0xfffffffc00f08947 */ /* 0x004fea000383ffff */
[----:B------:R-:W-:Y:S05]  /*9e90*/  BRA `(.L_x_181) ;  /* 0xffffffac00cc7947 */ /* 0x000fea000383ffff */
.L_x_80:
[----:B------:R-:W-:-:S07]  /*9ea0*/  MOV R0, UR22 ;  /* 0x0000001600007c02 */ /* 0x000fce0008000f00 */
.L_x_182:
[----:B-1----:R1:W3:Y:S02]  /*9eb0*/  SYNCS.PHASECHK.TRANS64.TRYWAIT P0, [R0+URZ+0xe0], R2 ;  /* 0x0000e002000075a7 */ /* 0x0022e400080011ff */
[----:B---3--:R-:W-:Y:S05]  /*9ec0*/  @!P0 NANOSLEEP.SYNCS 0x989680 ;  /* 0x009896800000895d */ /* 0x008fea0003900000 */
[----:B------:R-:W3:Y:S02]  /*9ed0*/  @!P0 SYNCS.PHASECHK.TRANS64 P0, [R0+URZ+0xe0], R2 ;  /* 0x0000e002000085a7 */ /* 0x000ee400080010ff */
[----:B---3--:R-:W-:Y:S05]  /*9ee0*/  @!P0 BRA `(.L_x_182) ;  /* 0xfffffffc00f08947 */ /* 0x008fea000383ffff */
[----:B------:R-:W-:Y:S05]  /*9ef0*/  BRA `(.L_x_183) ;  /* 0xffffffb000307947 */ /* 0x000fea000383ffff */
.L_x_81:
[----:B-1----:R-:W-:-:S07]  /*9f00*/  MOV R0, UR22 ;  /* 0x0000001600007c02 */ /* 0x002fce0008000f00 */
.L_x_184:
[----:B-1----:R1:W3:Y:S02]  /*9f10*/  SYNCS.PHASECHK.TRANS64.TRYWAIT P0, [R0+URZ+0xe8], R2 ;  /* 0x0000e802000075a7 */ /* 0x0022e400080011ff */
[----:B---3--:R-:W-:Y:S05]  /*9f20*/  @!P0 NANOSLEEP.SYNCS 0x989680 ;  /* 0x009896800000895d */ /* 0x008fea0003900000 */
[----:B------:R-:W3:Y:S02]  /*9f30*/  @!P0 SYNCS.PHASECHK.TRANS64 P0, [R0+URZ+0xe8], R2 ;  /* 0x0000e802000085a7 */ /* 0x000ee400080010ff */
[----:B---3--:R-:W-:Y:S05]  /*9f40*/  @!P0 BRA `(.L_x_184) ;  /* 0xfffffffc00f08947 */ /* 0x008fea000383ffff */
[----:B------:R-:W-:Y:S05]  /*9f50*/  BRA `(.L_x_185) ;  /* 0xffffffb000207947 */ /* 0x000fea000383ffff */
.L_x_82:
[----:B-1----:R-:W-:-:S07]  /*9f60*/  MOV R0, UR22 ;  /* 0x0000001600007c02 */ /* 0x002fce0008000f00 */
.L_x_186:
[----:B-1----:R1:W3:Y:S02]  /*9f70*/  SYNCS.PHASECHK.TRANS64.TRYWAIT P0, [R0+URZ+0xf0], R2 ;  /* 0x0000f002000075a7 */ /* 0x0022e400080011ff */
[----:B---3--:R-:W-:Y:S05]  /*9f80*/  @!P0 NANOSLEEP.SYNCS 0x989680 ;  /* 0x009896800000895d */ /* 0x008fea0003900000 */
[----:B------:R-:W3:Y:S02]  /*9f90*/  @!P0 SYNCS.PHASECHK.TRANS64 P0, [R0+URZ+0xf0], R2 ;  /* 0x0000f002000085a7 */ /* 0x000ee400080010ff */
[----:B---3--:R-:W-:Y:S05]  /*9fa0*/  @!P0 BRA `(.L_x_186) ;  /* 0xfffffffc00f08947 */ /* 0x008fea000383ffff */
[----:B------:R-:W-:Y:S05]  /*9fb0*/  BRA `(.L_x_187) ;  /* 0xffffffb000107947 */ /* 0x000fea000383ffff */
.L_x_84:
[----:B------:R-:W-:Y:S07]  /*9fc0*/  MOV R0, UR50 ;  /* 0x0000003200007c02 */ /* 0x000fee0008000f00 */
.L_x_188:
[----:B-1----:R1:W2:Y:S02]  /*9fd0*/  SYNCS.PHASECHK.TRANS64.TRYWAIT P0, [R0+URZ+0x110], R2 ;  /* 0x00011002000075a7 */ /* 0x0022a400080011ff */
[----:B--2---:R-:W-:Y:S05]  /*9fe0*/  @!P0 NANOSLEEP.SYNCS 0x989680 ;  /* 0x009896800000895d */ /* 0x004fea0003900000 */
[----:B------:R-:W2:Y:S02]  /*9ff0*/  @!P0 SYNCS.PHASECHK.TRANS64 P0, [R0+URZ+0x110], R2 ;  /* 0x00011002000085a7 */ /* 0x000ea400080010ff */
[----:B--2---:R-:W-:Y:S05]  /*a000*/  @!P0 BRA `(.L_x_188) ;  /* 0xfffffffc00f08947 */ /* 0x004fea000383ffff */
[----:B------:R-:W-:Y:S05]  /*a010*/  BRA `(.L_x_189) ;  /* 0xffffffb000e07947 */ /* 0x000fea000383ffff */
.L_x_95:
[----:B-1----:R-:W-:Y:S04]  /*a020*/  MOV R2, UR50 ;  /* 0x0000003200027c02 */ /* 0x002fe80008000f00 */
[----:B------:R1:W3:Y:S03]  /*a030*/  SYNCS.PHASECHK.TRANS64.TRYWAIT P1, [R2+URZ+0xc0], R3 ;  /* 0x0000c003020075a7 */ /* 0x0002e600080211ff */
[----:B---3--:R-:W-:Y:S05]  /*a040*/  @!P1 NANOSLEEP.SYNCS 0x989680 ;  /* 0x009896800000995d */ /* 0x008fea0003900000 */
[----:B------:R-:W3:Y:S02]  /*a050*/  @!P1 SYNCS.PHASECHK.TRANS64 P1, [R2+URZ+0xc0], R3 ;  /* 0x0000c003020095a7 */ /* 0x000ee400080210ff */
[----:B---3--:R-:W-:Y:S05]  /*a060*/  @!P1 BRA `(.L_x_95) ;  /* 0xfffffffc00ec9947 */ /* 0x008fea000383ffff */
[----:B------:R-:W-:Y:S05]  /*a070*/  BRA `(.L_x_94) ;  /* 0xffffffc000207947 */ /* 0x000fea000383ffff */
.L_x_97:
[----:B-1----:R1:W4:Y:S02]  /*a080*/  SYNCS.PHASECHK.TRANS64.TRYWAIT P0, [R64+URZ+0x120], R0 ;  /* 0x00012000400075a7 */ /* 0x00232400080011ff */
[----:B----4-:R-:W-:Y:S05]  /*a090*/  @!P0 NANOSLEEP.SYNCS 0x989680 ;  /* 0x009896800000895d */ /* 0x010fea0003900000 */
[----:B------:R-:W4:Y:S02]  /*a0a0*/  @!P0 SYNCS.PHASECHK.TRANS64 P0, [R64+URZ+0x120], R0 ;  /* 0x00012000400085a7 */ /* 0x000f2400080010ff */
[----:B----4-:R-:W-:Y:S05]  /*a0b0*/  @!P0 BRA `(.L_x_97) ;  /* 0xfffffffc00f08947 */ /* 0x010fea000383ffff */
[----:B------:R-:W-:Y:S05]  /*a0c0*/  BRA `(.L_x_96) ;  /* 0xffffffc000487947 */ /* 0x000fea000383ffff */
.L_x_106:
[----:B--2---:R2:W4:Y:S02]  /*a0d0*/  SYNCS.PHASECHK.TRANS64.TRYWAIT P0, [R2+URZ+0xc0], R0 ;  /* 0x0000c000020075a7 */ /* 0x00452400080011ff */
[----:B----4-:R-:W-:Y:S05]  /*a0e0*/  @!P0 NANOSLEEP.SYNCS 0x989680 ;  /* 0x009896800000895d */ /* 0x010fea0003900000 */
[----:B------:R-:W4:Y:S02]  /*a0f0*/  @!P0 SYNCS.PHASECHK.TRANS64 P0, [R2+URZ+0xc0], R0 ;  /* 0x0000c000020085a7 */ /* 0x000f2400080010ff */
[----:B----4-:R-:W-:Y:S05]  /*a100*/  @!P0 BRA `(.L_x_106) ;  /* 0xfffffffc00f08947 */ /* 0x010fea000383ffff */
[----:B------:R-:W-:Y:S05]  /*a110*/  BRA `(.L_x_105) ;  /* 0xffffffcc002c7947 */ /* 0x000fea000383ffff */
.L_x_114:
[----:B-1----:R1:W2:Y:S02]  /*a120*/  SYNCS.PHASECHK.TRANS64.TRYWAIT P0, [R6+URZ+0xc0], R5 ;  /* 0x0000c005060075a7 */ /* 0x0022a400080011ff */
[----:B--2---:R-:W-:Y:S05]  /*a130*/  @!P0 NANOSLEEP.SYNCS 0x989680 ;  /* 0x009896800000895d */ /* 0x004fea0003900000 */
[----:B------:R-:W2:Y:S02]  /*a140*/  @!P0 SYNCS.PHASECHK.TRANS64 P0, [R6+URZ+0xc0], R5 ;  /* 0x0000c005060085a7 */ /* 0x000ea400080010ff */
[----:B--2---:R-:W-:Y:S05]  /*a150*/  @!P0 BRA `(.L_x_114) ;  /* 0xfffffffc00f08947 */ /* 0x004fea000383ffff */
[----:B------:R-:W-:Y:S05]  /*a160*/  BRA `(.L_x_113) ;  /* 0xffffffd800307947 */ /* 0x000fea000383ffff */
.L_x_122:
[----:B--2---:R2:W4:Y:S02]  /*a170*/  SYNCS.PHASECHK.TRANS64.TRYWAIT P0, [R2+URZ+0xc0], R5 ;  /* 0x0000c005020075a7 */ /* 0x00452400080011ff */
[----:B----4-:R-:W-:Y:S05]  /*a180*/  @!P0 NANOSLEEP.SYNCS 0x989680 ;  /* 0x009896800000895d */ /* 0x010fea0003900000 */
[----:B------:R-:W4:Y:S02]  /*a190*/  @!P0 SYNCS.PHASECHK.TRANS64 P0, [R2+URZ+0xc0], R5 ;  /* 0x0000c005020085a7 */ /* 0x000f2400080010ff */
[----:B----4-:R-:W-:Y:S05]  /*a1a0*/  @!P0 BRA `(.L_x_122) ;  /* 0xfffffffc00f08947 */ /* 0x010fea000383ffff */
[----:B------:R-:W-:Y:S05]  /*a1b0*/  BRA `(.L_x_121) ;  /* 0xffffffe400307947 */ /* 0x000fea000383ffff */
        .weak           $__internal_0_$__cuda_sm10x_tcgen05_guardrail_trap_col_being_dealloced_not_returned_by_alloc
        .type           $__internal_0_$__cuda_sm10x_tcgen05_guardrail_trap_col_being_dealloced_not_returned_by_alloc,@function
        .size           $__internal_0_$__cuda_sm10x_tcgen05_guardrail_trap_col_being_dealloced_not_returned_by_alloc,($__internal_1_$__cuda_sm10x_tcgen05_guardrail_trap_phase_invalid_during_alloc - $__internal_0_$__cuda_sm10x_tcgen05_guardrail_trap_col_being_dealloced_not_returned_by_alloc)
$__internal_0_$__cuda_sm10x_tcgen05_guardrail_trap_col_being_dealloced_not_returned_by_alloc:
[----:B------:R-:W-:Y:S05]  /*a1c0*/  BPT.TRAP 0x1 ;  /* 0x000000040000795c */ /* 0x000fea0000300000 */
[----:B------:R-:W-:-:S04]  /*a1d0*/  HFMA2 R3, -RZ, RZ, 0, 0 ;  /* 0x00000000ff037431 */ /* 0x000fc800000001ff */
[----:B------:R-:W-:Y:S05]  /*a1e0*/  RET.REL.NODEC R2 `(_ZN7cutlass13device_kernelINS_4conv6kernel13ConvUniversalINS1_16ConvProblemShapeILNS1_8OperatorE0ELi2EEENS1_10collective14CollectiveConvINS1_47MainloopSm100TmaUmmaWarpSpecializedImplicitGemmILS5_0ELi12ELi2ELi1ELi2EN4cute5tupleIJNSA_1CILi1EEESD_SD_EEEEENSB_IJNSC_ILi128EEESG_NSB_IJNSC_ILi32EEEEEEEEENS_6half_tESK_NSA_8TiledMMAINSA_8MMA_AtomIJNSA_20SM100_MMA_F16BF16_SSISK_SK_fLi128ELi128ELNSA_4UMMA5MajorE0ELSP_0ELNSO_7ScaleInE0ELSQ_0EEEEEENSA_6LayoutISE_NSB_IJNSC_ILi0EEESU_SU_EEEEENSB_IJNSA_10UnderscoreESX_SX_EEEEENS7_6detail27Sm100ImplicitGemmTileTraitsINSA_20SM90_TMA_LOAD_IM2COLENSA_14ComposedLayoutINSA_7SwizzleILi2ELi4ELi3EEENSA_18smem_ptr_flag_bitsILi16EEENST_INSB_IJNSC_ILi8EEESH_EEENSB_IJSH_SD_EEEEEEEvEENS11_INSA_13SM90_TMA_LOADES1C_vEEEENS_8epilogue10collective18CollectiveEpilogueINS1H_23Sm100TmaWarpSpecializedILi4ELi2ELi32ELb1ELb0EEEJSJ_NSB_IJNST_ISG_SD_EENST_ISH_SD_EEEEESK_NSB_IJNSB_IJlllEEESD_SU_EEESK_S1Q_NS1H_6fusion15FusionCallbacksIS1L_NS1R_17LinearCombinationISK_fSK_fLNS_15FloatRoundStyleE2EEESJ_S1O_JEEENSA_5SM1004TMEM4LOAD26SM100_TMEM_LOAD_32dp32b32xES12_S1C_NSA_39AutoVectorizingCopyWithAssumedAlignmentILi128EEENSA_21SM90_TMA_STORE_IM2COLES1C_S22_S22_EEEvvEEEEvNT_6ParamsE) ;  /* 0xffffff5c02847950 */ /* 0x000fea0003c3ffff */
        .weak           $__internal_1_$__cuda_sm10x_tcgen05_guardrail_trap_phase_invalid_during_alloc
        .type           $__internal_1_$__cuda_sm10x_tcgen05_guardrail_trap_phase_invalid_during_alloc,@function
        .size           $__internal_1_$__cuda_sm10x_tcgen05_guardrail_trap_phase_invalid_during_alloc,($__internal_2_$__cuda_sm10x_tcgen05_guardrail_trap_unallocated_columns_being_dealloced - $__internal_1_$__cuda_sm10x_tcgen05_guardrail_trap_phase_invalid_during_alloc)
$__internal_1_$__cuda_sm10x_tcgen05_guardrail_trap_phase_invalid_during_alloc:
[----:B------:R-:W-:Y:S05]  /*a1f0*/  BPT.TRAP 0x1 ;  /* 0x000000040000795c */ /* 0x000fea0000300000 */
[----:B------:R-:W-:-:S04]  /*a200*/  MOV R3, 0x0 ;  /* 0x0000000000037802 */ /* 0x000fc80000000f00 */
[----:B------:R-:W-:Y:S05]  /*a210*/  RET.REL.NODEC R2 `(_ZN7cutlass13device_kernelINS_4conv6kernel13ConvUniversalINS1_16ConvProblemShapeILNS1_8OperatorE0ELi2EEENS1_10collective14CollectiveConvINS1_47MainloopSm100TmaUmmaWarpSpecializedImplicitGemmILS5_0ELi12ELi2ELi1ELi2EN4cute5tupleIJNSA_1CILi1EEESD_SD_EEEEENSB_IJNSC_ILi128EEESG_NSB_IJNSC_ILi32EEEEEEEEENS_6half_tESK_NSA_8TiledMMAINSA_8MMA_AtomIJNSA_20SM100_MMA_F16BF16_SSISK_SK_fLi128ELi128ELNSA_4UMMA5MajorE0ELSP_0ELNSO_7ScaleInE0ELSQ_0EEEEEENSA_6LayoutISE_NSB_IJNSC_ILi0EEESU_SU_EEEEENSB_IJNSA_10UnderscoreESX_SX_EEEEENS7_6detail27Sm100ImplicitGemmTileTraitsINSA_20SM90_TMA_LOAD_IM2COLENSA_14ComposedLayoutINSA_7SwizzleILi2ELi4ELi3EEENSA_18smem_ptr_flag_bitsILi16EEENST_INSB_IJNSC_ILi8EEESH_EEENSB_IJSH_SD_EEEEEEEvEENS11_INSA_13SM90_TMA_LOADES1C_vEEEENS_8epilogue10collective18CollectiveEpilogueINS1H_23Sm100TmaWarpSpecializedILi4ELi2ELi32ELb1ELb0EEEJSJ_NSB_IJNST_ISG_SD_EENST_ISH_SD_EEEEESK_NSB_IJNSB_IJlllEEESD_SU_EEESK_S1Q_NS1H_6fusion15FusionCallbacksIS1L_NS1R_17LinearCombinationISK_fSK_fLNS_15FloatRoundStyleE2EEESJ_S1O_JEEENSA_5SM1004TMEM4LOAD26SM100_TMEM_LOAD_32dp32b32xES12_S1C_NSA_39AutoVectorizingCopyWithAssumedAlignmentILi128EEENSA_21SM90_TMA_STORE_IM2COLES1C_S22_S22_EEEvvEEEEvNT_6ParamsE) ;  /* 0xffffff5c02787950 */ /* 0x000fea0003c3ffff */
        .weak           $__internal_2_$__cuda_sm10x_tcgen05_guardrail_trap_unallocated_columns_being_dealloced
        .type           $__internal_2_$__cuda_sm10x_tcgen05_guardrail_trap_unallocated_columns_being_dealloced,@function
        .size           $__internal_2_$__cuda_sm10x_tcgen05_guardrail_trap_unallocated_columns_being_dealloced,(.L_x_191 - $__internal_2_$__cuda_sm10x_tcgen05_guardrail_trap_unallocated_columns_being_dealloced)
$__internal_2_$__cuda_sm10x_tcgen05_guardrail_trap_unallocated_columns_being_dealloced:
[----:B------:R-:W-:Y:S05]  /*a220*/  BPT.TRAP 0x1 ;  /* 0x000000040000795c */ /* 0x000fea0000300000 */
[----:B------:R-:W-:-:S04]  /*a230*/  HFMA2 R3, -RZ, RZ, 0, 0 ;  /* 0x00000000ff037431 */ /* 0x000fc800000001ff */
[----:B------:R-:W-:Y:S05]  /*a240*/  RET.REL.NODEC R2 `(_ZN7cutlass13device_kernelINS_4conv6kernel13ConvUniversalINS1_16ConvProblemShapeILNS1_8OperatorE0ELi2EEENS1_10collective14CollectiveConvINS1_47MainloopSm100TmaUmmaWarpSpecializedImplicitGemmILS5_0ELi12ELi2ELi1ELi2EN4cute5tupleIJNSA_1CILi1EEESD_SD_EEEEENSB_IJNSC_ILi128EEESG_NSB_IJNSC_ILi32EEEEEEEEENS_6half_tESK_NSA_8TiledMMAINSA_8MMA_AtomIJNSA_20SM100_MMA_F16BF16_SSISK_SK_fLi128ELi128ELNSA_4UMMA5MajorE0ELSP_0ELNSO_7ScaleInE0ELSQ_0EEEEEENSA_6LayoutISE_NSB_IJNSC_ILi0EEESU_SU_EEEEENSB_IJNSA_10UnderscoreESX_SX_EEEEENS7_6detail27Sm100ImplicitGemmTileTraitsINSA_20SM90_TMA_LOAD_IM2COLENSA_14ComposedLayoutINSA_7SwizzleILi2ELi4ELi3EEENSA_18smem_ptr_flag_bitsILi16EEENST_INSB_IJNSC_ILi8EEESH_EEENSB_IJSH_SD_EEEEEEEvEENS11_INSA_13SM90_TMA_LOADES1C_vEEEENS_8epilogue10collective18CollectiveEpilogueINS1H_23Sm100TmaWarpSpecializedILi4ELi2ELi32ELb1ELb0EEEJSJ_NSB_IJNST_ISG_SD_EENST_ISH_SD_EEEEESK_NSB_IJNSB_IJlllEEESD_SU_EEESK_S1Q_NS1H_6fusion15FusionCallbacksIS1L_NS1R_17LinearCombinationISK_fSK_fLNS_15FloatRoundStyleE2EEESJ_S1O_JEEENSA_5SM1004TMEM4LOAD26SM100_TMEM_LOAD_32dp32b32xES12_S1C_NSA_39AutoVectorizingCopyWithAssumedAlignmentILi128EEENSA_21SM90_TMA_STORE_IM2COLES1C_S22_S22_EEEvvEEEEvNT_6ParamsE) ;  /* 0xffffff5c026c7950 */ /* 0x000fea0003c3ffff */
.L_x_190:
[----:B------:R-:W-:-:S00]  /*a250*/  BRA `(.L_x_190) ;  /* 0xfffffffc00fc7947 */ /* 0x000fc0000383ffff */
[----:B------:R-:W-:-:S00]  /*a260*/  NOP ;  /* 0x0000000000007918 */ /* 0x000fc00000000000 */
        /* <DEDUP_REMOVED lines=9> */
.L_x_191:


//--------------------- .nv.global.init           --------------------------
	.section	.nv.global.init,"aw",@progbits
.nv.global.init:
	.type		$str$29,@object
	.size		$str$29,($str$30 - $str$29)
$str$29:
        /*0000*/ 	.byte	0x28, 0x61, 0x64, 0x64, 0x72, 0x65, 0x73, 0x73, 0x20, 0x26, 0x20, 0x6d, 0x61, 0x73, 0x6b, 0x29
        /*0010*/ 	.byte	0x20, 0x3d, 0x3d, 0x20, 0x30, 0x00
	.type		$str$30,@object
	.size		$str$30,($str$28 - $str$30)
$str$30:
        /*0016*/ 	.byte	0x2f, 0x74, 0x6d, 0x70, 0x2f, 0x63, 0x75, 0x74, 0x6c, 0x61, 0x73, 0x73, 0x5f, 0x73, 0x77, 0x65
        /*0026*/ 	.byte	0x65, 0x70, 0x5f, 0x73, 0x72, 0x63, 0x2f, 0x69, 0x6e, 0x63, 0x6c, 0x75, 0x64, 0x65, 0x2f, 0x63
        /*0036*/ 	.byte	0x75, 0x74, 0x65, 0x2f, 0x70, 0x6f, 0x69, 0x6e, 0x74, 0x65, 0x72, 0x5f, 0x66, 0x6c, 0x61, 0x67
        /*0046*/ 	.byte	0x67, 0x65, 0x64, 0x2e, 0x68, 0x70, 0x70, 0x00
	.type		$str$28,@object
	.size		$str$28,($str$27 - $str$28)
$str$28:
        /*004e*/ 	.byte	0x2f, 0x74, 0x6d, 0x70, 0x2f, 0x63, 0x75, 0x74, 0x6c, 0x61, 0x73, 0x73, 0x5f, 0x73, 0x77, 0x65
        /*005e*/ 	.byte	0x65, 0x70, 0x5f, 0x73, 0x72, 0x63, 0x2f, 0x69, 0x6e, 0x63, 0x6c, 0x75, 0x64, 0x65, 0x2f, 0x63
        /*006e*/ 	.byte	0x75, 0x74, 0x65, 0x2f, 0x61, 0x74, 0x6f, 0x6d, 0x2f, 0x63, 0x6f, 0x70, 0x79, 0x5f, 0x74, 0x72
        /*007e*/ 	.byte	0x61, 0x69, 0x74, 0x73, 0x5f, 0x73, 0x6d, 0x31, 0x30, 0x30, 0x2e, 0x68, 0x70, 0x70, 0x00
	.type		$str$27,@object
	.size		$str$27,(__unnamed_1 - $str$27)
$str$27:
        /*008d*/ 	.byte	0x28, 0x28, 0x75, 0x69, 0x6e, 0x74, 0x33, 0x32, 0x5f, 0x74, 0x28, 0x74, 0x68, 0x72, 0x65, 0x61
        /*009d*/ 	.byte	0x64, 0x49, 0x64, 0x78, 0x2e, 0x78, 0x29, 0x20, 0x2f, 0x20, 0x33, 0x32, 0x29, 0x20, 0x25, 0x20
        /*00ad*/ 	.byte	0x34, 0x29, 0x20, 0x3d, 0x3d, 0x20, 0x28, 0x28, 0x28, 0x74, 0x6d, 0x65, 0x6d, 0x5f, 0x61, 0x64
        /*00bd*/ 	.byte	0x64, 0x72, 0x20, 0x3e, 0x3e, 0x20, 0x31, 0x36, 0x29, 0x20, 0x2f, 0x20, 0x33, 0x32, 0x29, 0x20
        /*00cd*/ 	.byte	0x25, 0x20, 0x34, 0x29, 0x00
	.type		__unnamed_1,@object
	.size		__unnamed_1,(__unnamed_2 - __unnamed_1)
__unnamed_1:
        /*00d2*/ 	.byte	0x61, 0x75, 0x74, 0x6f, 0x20, 0x63, 0x75, 0x74, 0x65, 0x3a, 0x3a, 0x61, 0x73, 0x5f, 0x70, 0x6f
        /* <DEDUP_REMOVED lines=24> */
        /*0262*/ 	.byte	0x3e, 0x3e, 0x3e, 0x3e, 0x5d, 0x00
	.type		__unnamed_2,@object
	.size		__unnamed_2,(.L_2 - __unnamed_2)
__unnamed_2:
        /* <DEDUP_REMOVED lines=42> */
        /*0508*/ 	.byte	0x3e, 0x3e, 0x5d, 0x00
.L_2:


//--------------------- .nv.shared._ZN7cutlass13device_kernelINS_4conv6kernel13ConvUniversalINS1_16ConvProblemShapeILNS1_8OperatorE0ELi2EEENS1_10collective14CollectiveConvINS1_47MainloopSm100TmaUmmaWarpSpecializedImplicitGemmILS5_0ELi12ELi2ELi1ELi2EN4cute5tupleIJNSA_1CILi1EEESD_SD_EEEEENSB_IJNSC_ILi128EEESG_NSB_IJNSC_ILi32EEEEEEEEENS_6half_tESK_NSA_8TiledMMAINSA_8MMA_AtomIJNSA_20SM100_MMA_F16BF16_SSISK_SK_fLi128ELi128ELNSA_4UMMA5MajorE0ELSP_0ELNSO_7ScaleInE0ELSQ_0EEEEEENSA_6LayoutISE_NSB_IJNSC_ILi0EEESU_SU_EEEEENSB_IJNSA_10UnderscoreESX_SX_EEEEENS7_6detail27Sm100ImplicitGemmTileTraitsINSA_20SM90_TMA_LOAD_IM2COLENSA_14ComposedLayoutINSA_7SwizzleILi2ELi4ELi3EEENSA_18smem_ptr_flag_bitsILi16EEENST_INSB_IJNSC_ILi8EEESH_EEENSB_IJSH_SD_EEEEEEEvEENS11_INSA_13SM90_TMA_LOADES1C_vEEEENS_8epilogue10collective18CollectiveEpilogueINS1H_23Sm100TmaWarpSpecializedILi4ELi2ELi32ELb1ELb0EEEJSJ_NSB_IJNST_ISG_SD_EENST_ISH_SD_EEEEESK_NSB_IJNSB_IJlllEEESD_SU_EEESK_S1Q_NS1H_6fusion15FusionCallbacksIS1L_NS1R_17LinearCombinationISK_fSK_fLNS_15FloatRoundStyleE2EEESJ_S1O_JEEENSA_5SM1004TMEM4LOAD26SM100_TMEM_LOAD_32dp32b32xES12_S1C_NSA_39AutoVectorizingCopyWithAssumedAlignmentILi128EEENSA_21SM90_TMA_STORE_IM2COLES1C_S22_S22_EEEvvEEEEvNT_6ParamsE --------------------------
	.section	.nv.shared._ZN7cutlass13device_kernelINS_4conv6kernel13ConvUniversalINS1_16ConvProblemShapeILNS1_8OperatorE0ELi2EEENS1_10collective14CollectiveConvINS1_47MainloopSm100TmaUmmaWarpSpecializedImplicitGemmILS5_0ELi12ELi2ELi1ELi2EN4cute5tupleIJNSA_1CILi1EEESD_SD_EEEEENSB_IJNSC_ILi128EEESG_NSB_IJNSC_ILi32EEEEEEEEENS_6half_tESK_NSA_8TiledMMAINSA_8MMA_AtomIJNSA_20SM100_MMA_F16BF16_SSISK_SK_fLi128ELi128ELNSA_4UMMA5MajorE0ELSP_0ELNSO_7ScaleInE0ELSQ_0EEEEEENSA_6LayoutISE_NSB_IJNSC_ILi0EEESU_SU_EEEEENSB_IJNSA_10UnderscoreESX_SX_EEEEENS7_6detail27Sm100ImplicitGemmTileTraitsINSA_20SM90_TMA_LOAD_IM2COLENSA_14ComposedLayoutINSA_7SwizzleILi2ELi4ELi3EEENSA_18smem_ptr_flag_bitsILi16EEENST_INSB_IJNSC_ILi8EEESH_EEENSB_IJSH_SD_EEEEEEEvEENS11_INSA_13SM90_TMA_LOADES1C_vEEEENS_8epilogue10collective18CollectiveEpilogueINS1H_23Sm100TmaWarpSpecializedILi4ELi2ELi32ELb1ELb0EEEJSJ_NSB_IJNST_ISG_SD_EENST_ISH_SD_EEEEESK_NSB_IJNSB_IJlllEEESD_SU_EEESK_S1Q_NS1H_6fusion15FusionCallbacksIS1L_NS1R_17LinearCombinationISK_fSK_fLNS_15FloatRoundStyleE2EEESJ_S1O_JEEENSA_5SM1004TMEM4LOAD26SM100_TMEM_LOAD_32dp32b32xES12_S1C_NSA_39AutoVectorizingCopyWithAssumedAlignmentILi128EEENSA_21SM90_TMA_STORE_IM2COLES1C_S22_S22_EEEvvEEEEvNT_6ParamsE,"aw",@nobits
	.sectionflags	@""
	.align	16
	.zero		1024


//--------------------- .nv.shared.reserved.0     --------------------------
	.section	.nv.shared.reserved.0,"aw",@nobits
	.weak		__nv_reservedSMEM_offset_0_alias
	.size		__nv_reservedSMEM_offset_0_alias, 0, 64
	.other		__nv_reservedSMEM_offset_0_alias,@"STO_CUDA_RESERVED_SHARED STV_DEFAULT"
__nv_reservedSMEM_offset_0_alias:
	.zero		0
.nv.shared.reserved.0:
	.zero		64
	.weak		__nv_reservedSMEM_tcgen05_partition
	.type		__nv_reservedSMEM_tcgen05_partition,@object
	.size		__nv_reservedSMEM_tcgen05_partition,(.L_0 - __nv_reservedSMEM_tcgen05_partition)
__nv_reservedSMEM_tcgen05_partition:
	.zero		32
.L_0:


//--------------------- .nv.global                --------------------------
	.section	.nv.global,"aw",@nobits
.nv.global:
	.type		_ZN39_INTERNAL_2554ba7c_4_k_cu_344d7ebd_31214cute1_E,@object
	.size		_ZN39_INTERNAL_2554ba7c_4_k_cu_344d7ebd_31214cute1_E,(_ZN39_INTERNAL_2554ba7c_4_k_cu_344d7ebd_31214cuda3std3__45__cpo6cbeginE - _ZN39_INTERNAL_2554ba7c_4_k_cu_344d7ebd_31214cute1_E)
_ZN39_INTERNAL_2554ba7c_4_k_cu_344d7ebd_31214cute1_E:
	.zero		1
	.type		_ZN39_INTERNAL_2554ba7c_4_k_cu_344d7ebd_31214cuda3std3__45__cpo6cbeginE,@object
	.size		_ZN39_INTERNAL_2554ba7c_4_k_cu_344d7ebd_31214cuda3std3__45__cpo6cbeginE,(_ZN39_INTERNAL_2554ba7c_4_k_cu_344d7ebd_31214cuda3std3__48in_placeE - _ZN39_INTERNAL_2554ba7c_4_k_cu_344d7ebd_31214cuda3std3__45__cpo6cbeginE)
_ZN39_INTERNAL_2554ba7c_4_k_cu_344d7ebd_31214cuda3std3__45__cpo6cbeginE:
	.zero		1
	.type		_ZN39_INTERNAL_2554ba7c_4_k_cu_344d7ebd_31214cuda3std3__48in_placeE,@object
	.size		_ZN39_INTERNAL_2554ba7c_4_k_cu_344d7ebd_31214cuda3std3__48in_placeE,(_ZN39_INTERNAL_2554ba7c_4_k_cu_344d7ebd_31214cuda3std6ranges3__45__cpo9iter_moveE - _ZN39_INTERNAL_2554ba7c_4_k_cu_344d7ebd_31214cuda3std3__48in_placeE)
_ZN39_INTERNAL_2554ba7c_4_k_cu_344d7ebd_31214cuda3std3__48in_placeE:
	.zero		1
	.type		_ZN39_INTERNAL_2554ba7c_4_k_cu_344d7ebd_31214cuda3std6ranges3__45__cpo9iter_moveE,@object
	.size		_ZN39_INTERNAL_2554ba7c_4_k_cu_344d7ebd_31214cuda3std6ranges3__45__cpo9iter_moveE,(_ZN39_INTERNAL_2554ba7c_4_k_cu_344d7ebd_31214cuda3std3__45__cpo5beginE - _ZN39_INTERNAL_2554ba7c_4_k_cu_344d7ebd_31214cuda3std6ranges3__45__cpo9iter_moveE)
_ZN39_INTERNAL_2554ba7c_4_k_cu_344d7ebd_31214cuda3std6ranges3__45__cpo9iter_moveE:
	.zero		1
	.type		_ZN39_INTERNAL_2554ba7c_4_k_cu_344d7ebd_31214cuda3std3__45__cpo5beginE,@object
	.size		_ZN39_INTERNAL_2554ba7c_4_k_cu_344d7ebd_31214cuda3std3__45__cpo5beginE,(_ZN39_INTERNAL_2554ba7c_4_k_cu_344d7ebd_31214cuda3std3__441_GLOBAL__N__2554ba7c_4_k_cu_344d7ebd_31216ignoreE - _ZN39_INTERNAL_2554ba7c_4_k_cu_344d7ebd_31214cuda3std3__45__cpo5beginE)
_ZN39_INTERNAL_2554ba7c_4_k_cu_344d7ebd_31214cuda3std3__45__cpo5beginE:
	.zero		1
	.type		_ZN39_INTERNAL_2554ba7c_4_k_cu_344d7ebd_31214cuda3std3__441_GLOBAL__N__2554ba7c_4_k_cu_344d7ebd_31216ignoreE,@object
	.size		_ZN39_INTERNAL_2554ba7c_4_k_cu_344d7ebd_31214cuda3std3__441_GLOBAL__N__2554ba7c_4_k_cu_344d7ebd_31216ignoreE,(_ZN39_INTERNAL_2554ba7c_4_k_cu_344d7ebd_31214cute7productE - _ZN39_INTERNAL_2554ba7c_4_k_cu_344d7ebd_31214cuda3std3__441_GLOBAL__N__2554ba7c_4_k_cu_344d7ebd_31216ignoreE)
_ZN39_INTERNAL_2554ba7c_4_k_cu_344d7ebd_31214cuda3std3__441_GLOBAL__N__2554ba7c_4_k_cu_344d7ebd_31216ignoreE:
	.zero		1
	.type		_ZN39_INTERNAL_2554ba7c_4_k_cu_344d7ebd_31214cute7productE,@object
	.size		_ZN39_INTERNAL_2554ba7c_4_k_cu_344d7ebd_31214cute7productE,(_ZN39_INTERNAL_2554ba7c_4_k_cu_344d7ebd_31214cuda3std3__45__cpo3endE - _ZN39_INTERNAL_2554ba7c_4_k_cu_344d7ebd_31214cute7productE)
_ZN39_INTERNAL_2554ba7c_4_k_cu_344d7ebd_31214cute7productE:
	.zero		1
	.type		_ZN39_INTERNAL_2554ba7c_4_k_cu_344d7ebd_31214cuda3std3__45__cpo3endE,@object
	.size		_ZN39_INTERNAL_2554ba7c_4_k_cu_344d7ebd_31214cuda3std3__45__cpo3endE,(_ZN39_INTERNAL_2554ba7c_4_k_cu_344d7ebd_31214cuda3std3__419piecewise_constructE - _ZN39_INTERNAL_2554ba7c_4_k_cu_344d7ebd_31214cuda3std3__45__cpo3endE)
_ZN39_INTERNAL_2554ba7c_4_k_cu_344d7ebd_31214cuda3std3__45__cpo3endE:
	.zero		1
	.type		_ZN39_INTERNAL_2554ba7c_4_k_cu_344d7ebd_31214cuda3std3__419piecewise_constructE,@object
	.size		_ZN39_INTERNAL_2554ba7c_4_k_cu_344d7ebd_31214cuda3std3__419piecewise_constructE,(_ZN39_INTERNAL_2554ba7c_4_k_cu_344d7ebd_31214cuda3std3__45__cpo4cendE - _ZN39_INTERNAL_2554ba7c_4_k_cu_344d7ebd_31214cuda3std3__419piecewise_constructE)
_ZN39_INTERNAL_2554ba7c_4_k_cu_344d7ebd_31214cuda3std3__419piecewise_constructE:
	.zero		1
	.type		_ZN39_INTERNAL_2554ba7c_4_k_cu_344d7ebd_31214cuda3std3__45__cpo4cendE,@object
	.size		_ZN39_INTERNAL_2554ba7c_4_k_cu_344d7ebd_31214cuda3std3__45__cpo4cendE,(_ZN39_INTERNAL_2554ba7c_4_k_cu_344d7ebd_31214cuda3std6ranges3__45__cpo4swapE - _ZN39_INTERNAL_2554ba7c_4_k_cu_344d7ebd_31214cuda3std3__45__cpo4cendE)
_ZN39_INTERNAL_2554ba7c_4_k_cu_344d7ebd_31214cuda3std3__45__cpo4cendE:
	.zero		1
	.type		_ZN39_INTERNAL_2554ba7c_4_k_cu_344d7ebd_31214cuda3std6ranges3__45__cpo4swapE,@object
	.size		_ZN39_INTERNAL_2554ba7c_4_k_cu_344d7ebd_31214cuda3std6ranges3__45__cpo4swapE,(.L_10 - _ZN39_INTERNAL_2554ba7c_4_k_cu_344d7ebd_31214cuda3std6ranges3__45__cpo4swapE)
_ZN39_INTERNAL_2554ba7c_4_k_cu_344d7ebd_31214cuda3std6ranges3__45__cpo4swapE:
	.zero		1
.L_10:


//--------------------- .nv.constant0._ZN7cutlass13device_kernelINS_4conv6kernel13ConvUniversalINS1_16ConvProblemShapeILNS1_8OperatorE0ELi2EEENS1_10collective14CollectiveConvINS1_47MainloopSm100TmaUmmaWarpSpecializedImplicitGemmILS5_0ELi12ELi2ELi1ELi2EN4cute5tupleIJNSA_1CILi1EEESD_SD_EEEEENSB_IJNSC_ILi128EEESG_NSB_IJNSC_ILi32EEEEEEEEENS_6half_tESK_NSA_8TiledMMAINSA_8MMA_AtomIJNSA_20SM100_MMA_F16BF16_SSISK_SK_fLi128ELi128ELNSA_4UMMA5MajorE0ELSP_0ELNSO_7ScaleInE0ELSQ_0EEEEEENSA_6LayoutISE_NSB_IJNSC_ILi0EEESU_SU_EEEEENSB_IJNSA_10UnderscoreESX_SX_EEEEENS7_6detail27Sm100ImplicitGemmTileTraitsINSA_20SM90_TMA_LOAD_IM2COLENSA_14ComposedLayoutINSA_7SwizzleILi2ELi4ELi3EEENSA_18smem_ptr_flag_bitsILi16EEENST_INSB_IJNSC_ILi8EEESH_EEENSB_IJSH_SD_EEEEEEEvEENS11_INSA_13SM90_TMA_LOADES1C_vEEEENS_8epilogue10collective18CollectiveEpilogueINS1H_23Sm100TmaWarpSpecializedILi4ELi2ELi32ELb1ELb0EEEJSJ_NSB_IJNST_ISG_SD_EENST_ISH_SD_EEEEESK_NSB_IJNSB_IJlllEEESD_SU_EEESK_S1Q_NS1H_6fusion15FusionCallbacksIS1L_NS1R_17LinearCombinationISK_fSK_fLNS_15FloatRoundStyleE2EEESJ_S1O_JEEENSA_5SM1004TMEM4LOAD26SM100_TMEM_LOAD_32dp32b32xES12_S1C_NSA_39AutoVectorizingCopyWithAssumedAlignmentILi128EEENSA_21SM90_TMA_STORE_IM2COLES1C_S22_S22_EEEvvEEEEvNT_6ParamsE --------------------------
	.section	.nv.constant0._ZN7cutlass13device_kernelINS_4conv6kernel13ConvUniversalINS1_16ConvProblemShapeILNS1_8OperatorE0ELi2EEENS1_10collective14CollectiveConvINS1_47MainloopSm100TmaUmmaWarpSpecializedImplicitGemmILS5_0ELi12ELi2ELi1ELi2EN4cute5tupleIJNSA_1CILi1EEESD_SD_EEEEENSB_IJNSC_ILi128EEESG_NSB_IJNSC_ILi32EEEEEEEEENS_6half_tESK_NSA_8TiledMMAINSA_8MMA_AtomIJNSA_20SM100_MMA_F16BF16_SSISK_SK_fLi128ELi128ELNSA_4UMMA5MajorE0ELSP_0ELNSO_7ScaleInE0ELSQ_0EEEEEENSA_6LayoutISE_NSB_IJNSC_ILi0EEESU_SU_EEEEENSB_IJNSA_10UnderscoreESX_SX_EEEEENS7_6detail27Sm100ImplicitGemmTileTraitsINSA_20SM90_TMA_LOAD_IM2COLENSA_14ComposedLayoutINSA_7SwizzleILi2ELi4ELi3EEENSA_18smem_ptr_flag_bitsILi16EEENST_INSB_IJNSC_ILi8EEESH_EEENSB_IJSH_SD_EEEEEEEvEENS11_INSA_13SM90_TMA_LOADES1C_vEEEENS_8epilogue10collective18CollectiveEpilogueINS1H_23Sm100TmaWarpSpecializedILi4ELi2ELi32ELb1ELb0EEEJSJ_NSB_IJNST_ISG_SD_EENST_ISH_SD_EEEEESK_NSB_IJNSB_IJlllEEESD_SU_EEESK_S1Q_NS1H_6fusion15FusionCallbacksIS1L_NS1R_17LinearCombinationISK_fSK_fLNS_15FloatRoundStyleE2EEESJ_S1O_JEEENSA_5SM1004TMEM4LOAD26SM100_TMEM_LOAD_32dp32b32xES12_S1C_NSA_39AutoVectorizingCopyWithAssumedAlignmentILi128EEENSA_21SM90_TMA_STORE_IM2COLES1C_S22_S22_EEEvvEEEEvNT_6ParamsE,"a",@progbits
	.sectionflags	@""
	.align	4
.nv.constant0._ZN7cutlass13device_kernelINS_4conv6kernel13ConvUniversalINS1_16ConvProblemShapeILNS1_8OperatorE0ELi2EEENS1_10collective14CollectiveConvINS1_47MainloopSm100TmaUmmaWarpSpecializedImplicitGemmILS5_0ELi12ELi2ELi1ELi2EN4cute5tupleIJNSA_1CILi1EEESD_SD_EEEEENSB_IJNSC_ILi128EEESG_NSB_IJNSC_ILi32EEEEEEEEENS_6half_tESK_NSA_8TiledMMAINSA_8MMA_AtomIJNSA_20SM100_MMA_F16BF16_SSISK_SK_fLi128ELi128ELNSA_4UMMA5MajorE0ELSP_0ELNSO_7ScaleInE0ELSQ_0EEEEEENSA_6LayoutISE_NSB_IJNSC_ILi0EEESU_SU_EEEEENSB_IJNSA_10UnderscoreESX_SX_EEEEENS7_6detail27Sm100ImplicitGemmTileTraitsINSA_20SM90_TMA_LOAD_IM2COLENSA_14ComposedLayoutINSA_7SwizzleILi2ELi4ELi3EEENSA_18smem_ptr_flag_bitsILi16EEENST_INSB_IJNSC_ILi8EEESH_EEENSB_IJSH_SD_EEEEEEEvEENS11_INSA_13SM90_TMA_LOADES1C_vEEEENS_8epilogue10collective18CollectiveEpilogueINS1H_23Sm100TmaWarpSpecializedILi4ELi2ELi32ELb1ELb0EEEJSJ_NSB_IJNST_ISG_SD_EENST_ISH_SD_EEEEESK_NSB_IJNSB_IJlllEEESD_SU_EEESK_S1Q_NS1H_6fusion15FusionCallbacksIS1L_NS1R_17LinearCombinationISK_fSK_fLNS_15FloatRoundStyleE2EEESJ_S1O_JEEENSA_5SM1004TMEM4LOAD26SM100_TMEM_LOAD_32dp32b32xES12_S1C_NSA_39AutoVectorizingCopyWithAssumedAlignmentILi128EEENSA_21SM90_TMA_STORE_IM2COLES1C_S22_S22_EEEvvEEEEvNT_6ParamsE:
	.zero		2944


//--------------------- SYMBOLS --------------------------

	.type		.nv.reservedSmem.offset0,@object
	.size		.nv.reservedSmem.offset0,0x4
	.type		.nv.reservedSmem.cap,@object
	.size		.nv.reservedSmem.cap,0x4
	.type		__assertfail,@function
